	.target	sm_90a

	.elftype	@"ET_EXEC"


//--------------------- .note.nv.tkinfo           --------------------------
	.section	.note.nv.tkinfo,"",@"SHT_NOTE"
	.sectionflags	@"SHF_NOTE_NV_TKINFO"
	.tkinfo
        /*0018*/ 	.word	0x00000002
        /*0030*/ 	.string	""
        /*0030*/ 	.string	"ptxas"
        /*0030*/ 	.string	"Cuda compilation tools, release 13.0, V13.0.88"
        /*0030*/ 	.string	"Build cuda_13.0.r13.0/compiler.36424714_0"
        /*0030*/ 	.string	"-arch sm_90a -m 64 "



//--------------------- .note.nv.cuinfo           --------------------------
	.section	.note.nv.cuinfo,"",@"SHT_NOTE"
	.sectionflags	@"SHF_NOTE_NV_CUINFO"
        /*0018*/ 	.short	0x0002
        /*001a*/ 	.short	0x005a
        /*001c*/ 	.short	0x0082
	.zero		2


//--------------------- .nv.info                  --------------------------
	.section	.nv.info,"",@"SHT_CUDA_INFO"
	.align	4


	//----- nvinfo : EIATTR_REGCOUNT
	.align		4
        /*0000*/ 	.byte	0x04, 0x2f
        /*0002*/ 	.short	(.L_12 - .L_11)
	.align		4
.L_11:
        /*0004*/ 	.word	index@(_ZN7cutlass13device_kernelINS_4conv6kernel13ConvUniversalINS1_16ConvProblemShapeILNS1_8OperatorE0ELi3EEENS1_10collective14CollectiveConvINS1_46MainloopSm90TmaGmmaWarpSpecializedImplicitGemmILS5_0ELi9ELi3EN4cute5tupleIJNSA_1CILi2EEENSC_ILi1EEESE_EEENS1_36KernelImplicitTmaWarpSpecializedSm90ELi1EEENSB_IJNSC_ILi128EEENSC_ILi64EEENSB_IJSJ_EEEEEENS_10bfloat16_tESM_NSA_8TiledMMAINSA_8MMA_AtomIJNSA_4SM904GMMA27MMA_64x64x16_F32BF16BF16_SSILNSQ_5MajorE0ELSS_0ELNSQ_7ScaleInE1ELST_1EEEEEENSA_6LayoutINSB_IJSE_SE_SE_EEENSB_IJNSC_ILi0EEESY_SY_EEEEENSB_IJNSA_10UnderscoreES11_S11_EEEEENS7_6detail26Sm90ImplicitGemmTileTraitsINSA_20SM90_TMA_LOAD_IM2COLENSA_14ComposedLayoutINSA_7SwizzleILi3ELi4ELi3EEENSA_18smem_ptr_flag_bitsILi16EEENSW_INSB_IJNSB_IJNSC_ILi8EEENSC_ILi16EEEEEENSB_IJSJ_SE_EEENSB_IJSE_NSC_ILi9EEEEEEEEENSB_IJNSB_IJSJ_NSC_ILi512EEEEEENSB_IJSE_SY_EEENSB_IJSY_NSC_ILi8192EEEEEEEEEEEEEvEENS15_INSA_23SM90_TMA_LOAD_MULTICASTENS17_IS19_S1B_NSW_INSB_IJNSB_IJS1C_S1C_EEES1F_S1H_EEENSB_IJS1K_S1L_NSB_IJSY_NSC_ILi4096EEEEEEEEEEEEEvEEEENS_8epilogue10collective6detail29Sm90TmaWarpSpecializedAdapterINS23_15DefaultEpilogueISM_NSB_IJNSB_IJllllEEESE_SY_EEES28_NS22_6thread17LinearCombinationISM_Li1EffLNS29_9ScaleType4KindE0ELNS_15FloatRoundStyleE2ESM_EENS_4gemm15EpilogueDefaultEEEEEvvEEEEvNT_6ParamsE)
        /*0008*/ 	.word	0x0000005a


	//----- nvinfo : EIATTR_FRAME_SIZE
	.align		4
.L_12:
        /*000c*/ 	.byte	0x04, 0x11
        /*000e*/ 	.short	(.L_14 - .L_13)
	.align		4
.L_13:
        /*0010*/ 	.word	index@(_ZN7cutlass13device_kernelINS_4conv6kernel13ConvUniversalINS1_16ConvProblemShapeILNS1_8OperatorE0ELi3EEENS1_10collective14CollectiveConvINS1_46MainloopSm90TmaGmmaWarpSpecializedImplicitGemmILS5_0ELi9ELi3EN4cute5tupleIJNSA_1CILi2EEENSC_ILi1EEESE_EEENS1_36KernelImplicitTmaWarpSpecializedSm90ELi1EEENSB_IJNSC_ILi128EEENSC_ILi64EEENSB_IJSJ_EEEEEENS_10bfloat16_tESM_NSA_8TiledMMAINSA_8MMA_AtomIJNSA_4SM904GMMA27MMA_64x64x16_F32BF16BF16_SSILNSQ_5MajorE0ELSS_0ELNSQ_7ScaleInE1ELST_1EEEEEENSA_6LayoutINSB_IJSE_SE_SE_EEENSB_IJNSC_ILi0EEESY_SY_EEEEENSB_IJNSA_10UnderscoreES11_S11_EEEEENS7_6detail26Sm90ImplicitGemmTileTraitsINSA_20SM90_TMA_LOAD_IM2COLENSA_14ComposedLayoutINSA_7SwizzleILi3ELi4ELi3EEENSA_18smem_ptr_flag_bitsILi16EEENSW_INSB_IJNSB_IJNSC_ILi8EEENSC_ILi16EEEEEENSB_IJSJ_SE_EEENSB_IJSE_NSC_ILi9EEEEEEEEENSB_IJNSB_IJSJ_NSC_ILi512EEEEEENSB_IJSE_SY_EEENSB_IJSY_NSC_ILi8192EEEEEEEEEEEEEvEENS15_INSA_23SM90_TMA_LOAD_MULTICASTENS17_IS19_S1B_NSW_INSB_IJNSB_IJS1C_S1C_EEES1F_S1H_EEENSB_IJS1K_S1L_NSB_IJSY_NSC_ILi4096EEEEEEEEEEEEEvEEEENS_8epilogue10collective6detail29Sm90TmaWarpSpecializedAdapterINS23_15DefaultEpilogueISM_NSB_IJNSB_IJllllEEESE_SY_EEES28_NS22_6thread17LinearCombinationISM_Li1EffLNS29_9ScaleType4KindE0ELNS_15FloatRoundStyleE2ESM_EENS_4gemm15EpilogueDefaultEEEEEvvEEEEvNT_6ParamsE)
        /*0014*/ 	.word	0x00000000


	//----- nvinfo : EIATTR_MIN_STACK_SIZE
	.align		4
.L_14:
        /*0018*/ 	.byte	0x04, 0x12
        /*001a*/ 	.short	(.L_16 - .L_15)
	.align		4
.L_15:
        /*001c*/ 	.word	index@(_ZN7cutlass13device_kernelINS_4conv6kernel13ConvUniversalINS1_16ConvProblemShapeILNS1_8OperatorE0ELi3EEENS1_10collective14CollectiveConvINS1_46MainloopSm90TmaGmmaWarpSpecializedImplicitGemmILS5_0ELi9ELi3EN4cute5tupleIJNSA_1CILi2EEENSC_ILi1EEESE_EEENS1_36KernelImplicitTmaWarpSpecializedSm90ELi1EEENSB_IJNSC_ILi128EEENSC_ILi64EEENSB_IJSJ_EEEEEENS_10bfloat16_tESM_NSA_8TiledMMAINSA_8MMA_AtomIJNSA_4SM904GMMA27MMA_64x64x16_F32BF16BF16_SSILNSQ_5MajorE0ELSS_0ELNSQ_7ScaleInE1ELST_1EEEEEENSA_6LayoutINSB_IJSE_SE_SE_EEENSB_IJNSC_ILi0EEESY_SY_EEEEENSB_IJNSA_10UnderscoreES11_S11_EEEEENS7_6detail26Sm90ImplicitGemmTileTraitsINSA_20SM90_TMA_LOAD_IM2COLENSA_14ComposedLayoutINSA_7SwizzleILi3ELi4ELi3EEENSA_18smem_ptr_flag_bitsILi16EEENSW_INSB_IJNSB_IJNSC_ILi8EEENSC_ILi16EEEEEENSB_IJSJ_SE_EEENSB_IJSE_NSC_ILi9EEEEEEEEENSB_IJNSB_IJSJ_NSC_ILi512EEEEEENSB_IJSE_SY_EEENSB_IJSY_NSC_ILi8192EEEEEEEEEEEEEvEENS15_INSA_23SM90_TMA_LOAD_MULTICASTENS17_IS19_S1B_NSW_INSB_IJNSB_IJS1C_S1C_EEES1F_S1H_EEENSB_IJS1K_S1L_NSB_IJSY_NSC_ILi4096EEEEEEEEEEEEEvEEEENS_8epilogue10collective6detail29Sm90TmaWarpSpecializedAdapterINS23_15DefaultEpilogueISM_NSB_IJNSB_IJllllEEESE_SY_EEES28_NS22_6thread17LinearCombinationISM_Li1EffLNS29_9ScaleType4KindE0ELNS_15FloatRoundStyleE2ESM_EENS_4gemm15EpilogueDefaultEEEEEvvEEEEvNT_6ParamsE)
        /*0020*/ 	.word	0x00000000
.L_16:


//--------------------- .nv.compat                --------------------------
	.section	.nv.compat,"",@"SHT_CUDA_COMPAT_INFO"
	.align	4
        /*0000*/ 	.byte	0x02, 0x09, 0x01, 0x00, 0x02, 0x02, 0x04, 0x00, 0x02, 0x05, 0x05, 0x00, 0x03, 0x07, 0x01, 0x01
        /*0010*/ 	.byte	0x02, 0x03, 0x01, 0x00, 0x02, 0x06, 0x01, 0x00, 0x04, 0x0b, 0x08, 0x00, 0x00, 0x00, 0x00, 0x00
        /*0020*/ 	.byte	0x00, 0x00, 0x00, 0x00


//--------------------- .nv.info._ZN7cutlass13device_kernelINS_4conv6kernel13ConvUniversalINS1_16ConvProblemShapeILNS1_8OperatorE0ELi3EEENS1_10collective14CollectiveConvINS1_46MainloopSm90TmaGmmaWarpSpecializedImplicitGemmILS5_0ELi9ELi3EN4cute5tupleIJNSA_1CILi2EEENSC_ILi1EEESE_EEENS1_36KernelImplicitTmaWarpSpecializedSm90ELi1EEENSB_IJNSC_ILi128EEENSC_ILi64EEENSB_IJSJ_EEEEEENS_10bfloat16_tESM_NSA_8TiledMMAINSA_8MMA_AtomIJNSA_4SM904GMMA27MMA_64x64x16_F32BF16BF16_SSILNSQ_5MajorE0ELSS_0ELNSQ_7ScaleInE1ELST_1EEEEEENSA_6LayoutINSB_IJSE_SE_SE_EEENSB_IJNSC_ILi0EEESY_SY_EEEEENSB_IJNSA_10UnderscoreES11_S11_EEEEENS7_6detail26Sm90ImplicitGemmTileTraitsINSA_20SM90_TMA_LOAD_IM2COLENSA_14ComposedLayoutINSA_7SwizzleILi3ELi4ELi3EEENSA_18smem_ptr_flag_bitsILi16EEENSW_INSB_IJNSB_IJNSC_ILi8EEENSC_ILi16EEEEEENSB_IJSJ_SE_EEENSB_IJSE_NSC_ILi9EEEEEEEEENSB_IJNSB_IJSJ_NSC_ILi512EEEEEENSB_IJSE_SY_EEENSB_IJSY_NSC_ILi8192EEEEEEEEEEEEEvEENS15_INSA_23SM90_TMA_LOAD_MULTICASTENS17_IS19_S1B_NSW_INSB_IJNSB_IJS1C_S1C_EEES1F_S1H_EEENSB_IJS1K_S1L_NSB_IJSY_NSC_ILi4096EEEEEEEEEEEEEvEEEENS_8epilogue10collective6detail29Sm90TmaWarpSpecializedAdapterINS23_15DefaultEpilogueISM_NSB_IJNSB_IJllllEEESE_SY_EEES28_NS22_6thread17LinearCombinationISM_Li1EffLNS29_9ScaleType4KindE0ELNS_15FloatRoundStyleE2ESM_EENS_4gemm15EpilogueDefaultEEEEEvvEEEEvNT_6ParamsE --------------------------
	.section	.nv.info._ZN7cutlass13device_kernelINS_4conv6kernel13ConvUniversalINS1_16ConvProblemShapeILNS1_8OperatorE0ELi3EEENS1_10collective14CollectiveConvINS1_46MainloopSm90TmaGmmaWarpSpecializedImplicitGemmILS5_0ELi9ELi3EN4cute5tupleIJNSA_1CILi2EEENSC_ILi1EEESE_EEENS1_36KernelImplicitTmaWarpSpecializedSm90ELi1EEENSB_IJNSC_ILi128EEENSC_ILi64EEENSB_IJSJ_EEEEEENS_10bfloat16_tESM_NSA_8TiledMMAINSA_8MMA_AtomIJNSA_4SM904GMMA27MMA_64x64x16_F32BF16BF16_SSILNSQ_5MajorE0ELSS_0ELNSQ_7ScaleInE1ELST_1EEEEEENSA_6LayoutINSB_IJSE_SE_SE_EEENSB_IJNSC_ILi0EEESY_SY_EEEEENSB_IJNSA_10UnderscoreES11_S11_EEEEENS7_6detail26Sm90ImplicitGemmTileTraitsINSA_20SM90_TMA_LOAD_IM2COLENSA_14ComposedLayoutINSA_7SwizzleILi3ELi4ELi3EEENSA_18smem_ptr_flag_bitsILi16EEENSW_INSB_IJNSB_IJNSC_ILi8EEENSC_ILi16EEEEEENSB_IJSJ_SE_EEENSB_IJSE_NSC_ILi9EEEEEEEEENSB_IJNSB_IJSJ_NSC_ILi512EEEEEENSB_IJSE_SY_EEENSB_IJSY_NSC_ILi8192EEEEEEEEEEEEEvEENS15_INSA_23SM90_TMA_LOAD_MULTICASTENS17_IS19_S1B_NSW_INSB_IJNSB_IJS1C_S1C_EEES1F_S1H_EEENSB_IJS1K_S1L_NSB_IJSY_NSC_ILi4096EEEEEEEEEEEEEvEEEENS_8epilogue10collective6detail29Sm90TmaWarpSpecializedAdapterINS23_15DefaultEpilogueISM_NSB_IJNSB_IJllllEEESE_SY_EEES28_NS22_6thread17LinearCombinationISM_Li1EffLNS29_9ScaleType4KindE0ELNS_15FloatRoundStyleE2ESM_EENS_4gemm15EpilogueDefaultEEEEEvvEEEEvNT_6ParamsE,"",@"SHT_CUDA_INFO"
	.sectionflags	@""
	.align	4


	//----- nvinfo : EIATTR_CUDA_API_VERSION
	.align		4
        /*0000*/ 	.byte	0x04, 0x37
        /*0002*/ 	.short	(.L_18 - .L_17)
.L_17:
        /*0004*/ 	.word	0x00000082


	//----- nvinfo : EIATTR_KPARAM_INFO
	.align		4
.L_18:
        /*0008*/ 	.byte	0x04, 0x17
        /*000a*/ 	.short	(.L_20 - .L_19)
.L_19:
        /*000c*/ 	.word	0x00000000
        /*0010*/ 	.short	0x0000
        /*0012*/ 	.short	0x0070
        /*0014*/ 	.byte	0x00, 0xf0, 0x01, 0x10


	//----- nvinfo : EIATTR_SPARSE_MMA_MASK
	.align		4
.L_20:
        /*0018*/ 	.byte	0x03, 0x50
        /*001a*/ 	.short	0x0000


	//----- nvinfo : EIATTR_MAXREG_COUNT
	.align		4
        /*001c*/ 	.byte	0x03, 0x1b
        /*001e*/ 	.short	0x00ff


	//----- nvinfo : EIATTR_NUM_BARRIERS
	.align		4
        /*0020*/ 	.byte	0x02, 0x4c
        /*0022*/ 	.byte	0x01
	.zero		1


	//----- nvinfo : EIATTR_MERCURY_ISA_VERSION
	.align		4
        /*0024*/ 	.byte	0x03, 0x5f
        /*0026*/ 	.short	0x0101


	//----- nvinfo : EIATTR_COOP_GROUP_MASK_REGIDS
	.align		4
        /*0028*/ 	.byte	0x04, 0x29
        /*002a*/ 	.short	(.L_22 - .L_21)


	//   ....[0]....
.L_21:
        /*002c*/ 	.word	0xffffffff


	//   ....[1]....
        /*0030*/ 	.word	0xffffffff


	//   ....[2]....
        /*0034*/ 	.word	0xffffffff


	//   ....[3]....
        /*0038*/ 	.word	0xffffffff


	//----- nvinfo : EIATTR_COOP_GROUP_INSTR_OFFSETS
	.align		4
.L_22:
        /*003c*/ 	.byte	0x04, 0x28
        /*003e*/ 	.short	(.L_24 - .L_23)


	//   ....[0]....
.L_23:
        /*0040*/ 	.word	0x00000070


	//   ....[1]....
        /*0044*/ 	.word	0x00000080


	//   ....[2]....
        /*0048*/ 	.word	0x00000140


	//   ....[3]....
        /*004c*/ 	.word	0x00000770


	//----- nvinfo : EIATTR_MBARRIER_INSTR_OFFSETS
	.align		4
.L_24:
        /*0050*/ 	.byte	0x04, 0x39
        /*0052*/ 	.short	(.L_26 - .L_25)


	//   ....[0]....
.L_25:
        /*0054*/ 	.word	0x00000310
        /*0058*/ 	.word	0x000000ff
        /*005c*/ 	.word	0x00036000
        /*0060*/ 	.short	0x0100
        /*0062*/ 	.byte	0x08
	.zero		1


	//   ....[1]....
        /*0064*/ 	.word	0x00000320
        /*0068*/ 	.word	0x000000ff
        /*006c*/ 	.word	0x00036048
        /*0070*/ 	.short	0x0100
        /*0072*/ 	.byte	0x08
	.zero		1


	//   ....[2]....
        /*0074*/ 	.word	0x00000330
        /*0078*/ 	.word	0x000000ff
        /*007c*/ 	.word	0x00036008
        /*0080*/ 	.short	0x0100
        /*0082*/ 	.byte	0x08
	.zero		1


	//   ....[3]....
        /*0084*/ 	.word	0x00000340
        /*0088*/ 	.word	0x000000ff
        /*008c*/ 	.word	0x00036050
        /*0090*/ 	.short	0x0100
        /*0092*/ 	.byte	0x08
	.zero		1


	//   ....[4]....
        /*0094*/ 	.word	0x00000350
        /*0098*/ 	.word	0x000000ff
        /*009c*/ 	.word	0x00036010
        /*00a0*/ 	.short	0x0100
        /*00a2*/ 	.byte	0x08
	.zero		1


	//   ....[5]....
        /*00a4*/ 	.word	0x00000360
        /*00a8*/ 	.word	0x000000ff
        /*00ac*/ 	.word	0x00036058
        /*00b0*/ 	.short	0x0100
        /*00b2*/ 	.byte	0x08
	.zero		1


	//   ....[6]....
        /*00b4*/ 	.word	0x00000370
        /*00b8*/ 	.word	0x000000ff
        /*00bc*/ 	.word	0x00036018
        /*00c0*/ 	.short	0x0100
        /*00c2*/ 	.byte	0x08
	.zero		1


	//   ....[7]....
        /*00c4*/ 	.word	0x00000380
        /*00c8*/ 	.word	0x000000ff
        /*00cc*/ 	.word	0x00036060
        /*00d0*/ 	.short	0x0100
        /*00d2*/ 	.byte	0x08
	.zero		1


	//   ....[8]....
        /*00d4*/ 	.word	0x00000390
        /*00d8*/ 	.word	0x000000ff
        /*00dc*/ 	.word	0x00036020
        /*00e0*/ 	.short	0x0100
        /*00e2*/ 	.byte	0x08
	.zero		1


	//   ....[9]....
        /*00e4*/ 	.word	0x000003a0
        /*00e8*/ 	.word	0x000000ff
        /*00ec*/ 	.word	0x00036068
        /*00f0*/ 	.short	0x0100
        /*00f2*/ 	.byte	0x08
	.zero		1


	//   ....[10]....
        /*00f4*/ 	.word	0x000003b0
        /*00f8*/ 	.word	0x000000ff
        /*00fc*/ 	.word	0x00036028
        /*0100*/ 	.short	0x0100
        /*0102*/ 	.byte	0x08
	.zero		1


	//   ....[11]....
        /*0104*/ 	.word	0x000003c0
        /*0108*/ 	.word	0x000000ff
        /*010c*/ 	.word	0x00036070
        /*0110*/ 	.short	0x0100
        /*0112*/ 	.byte	0x08
	.zero		1


	//   ....[12]....
        /*0114*/ 	.word	0x000003d0
        /*0118*/ 	.word	0x000000ff
        /*011c*/ 	.word	0x00036030
        /*0120*/ 	.short	0x0100
        /*0122*/ 	.byte	0x08
	.zero		1


	//   ....[13]....
        /*0124*/ 	.word	0x000003e0
        /*0128*/ 	.word	0x000000ff
        /*012c*/ 	.word	0x00036078
        /*0130*/ 	.short	0x0100
        /*0132*/ 	.byte	0x08
	.zero		1


	//   ....[14]....
        /*0134*/ 	.word	0x000003f0
        /*0138*/ 	.word	0x000000ff
        /*013c*/ 	.word	0x00036038
        /*0140*/ 	.short	0x0100
        /*0142*/ 	.byte	0x08
	.zero		1


	//   ....[15]....
        /*0144*/ 	.word	0x00000400
        /*0148*/ 	.word	0x000000ff
        /*014c*/ 	.word	0x00036080
        /*0150*/ 	.short	0x0100
        /*0152*/ 	.byte	0x08
	.zero		1


	//   ....[16]....
        /*0154*/ 	.word	0x00000410
        /*0158*/ 	.word	0x000000ff
        /*015c*/ 	.word	0x00036040
        /*0160*/ 	.short	0x0100
        /*0162*/ 	.byte	0x08
	.zero		1


	//   ....[17]....
        /*0164*/ 	.word	0x00000420
        /*0168*/ 	.word	0x000000ff
        /*016c*/ 	.word	0x00036088
        /*0170*/ 	.short	0x0100
        /*0172*/ 	.byte	0x08
	.zero		1


	//   ....[18]....
        /*0174*/ 	.word	0x00000de0
        /*0178*/ 	.word	0x00000007
        /*017c*/ 	.word	0x00036000
        /*0180*/ 	.short	0x010a
        /*0182*/ 	.byte	0x3f
	.zero		1


	//   ....[19]....
        /*0184*/ 	.word	0x00001280
        /*0188*/ 	.word	0x00000009
        /*018c*/ 	.word	0x00036000
        /*0190*/ 	.short	0x010a
        /*0192*/ 	.byte	0x3f
	.zero		1


	//   ....[20]....
        /*0194*/ 	.word	0x000015a0
        /*0198*/ 	.word	0x00000009
        /*019c*/ 	.word	0x00000000
        /*01a0*/ 	.short	0x0101
        /*01a2*/ 	.byte	0x3f
	.zero		1


	//   ....[21]....
        /*01a4*/ 	.word	0x000017d0
        /*01a8*/ 	.word	0x00000003
        /*01ac*/ 	.word	0x00000000
        /*01b0*/ 	.short	0x0101
        /*01b2*/ 	.byte	0x3f
	.zero		1


	//   ....[22]....
        /*01b4*/ 	.word	0x000065c0
        /*01b8*/ 	.word	0x0000000d
        /*01bc*/ 	.word	0x00036048
        /*01c0*/ 	.short	0x010a
        /*01c2*/ 	.byte	0x3f
	.zero		1


	//   ....[23]....
        /*01c4*/ 	.word	0x00006dd0
        /*01c8*/ 	.word	0x00000003
        /*01cc*/ 	.word	0x00000000
        /*01d0*/ 	.short	0x010a
        /*01d2*/ 	.byte	0x3f
	.zero		1


	//   ....[24]....
        /*01d4*/ 	.word	0x00006e80
        /*01d8*/ 	.word	0x00000000
        /*01dc*/ 	.word	0x00000000
        /*01e0*/ 	.short	0x010a
        /*01e2*/ 	.byte	0x3f
	.zero		1


	//   ....[25]....
        /*01e4*/ 	.word	0x00006f30
        /*01e8*/ 	.word	0x00000000
        /*01ec*/ 	.word	0x00000000
        /*01f0*/ 	.short	0x010a
        /*01f2*/ 	.byte	0x3f
	.zero		1


	//   ....[26]....
        /*01f4*/ 	.word	0x00006fe0
        /*01f8*/ 	.word	0x00000000
        /*01fc*/ 	.word	0x00000000
        /*0200*/ 	.short	0x010a
        /*0202*/ 	.byte	0x3f
	.zero		1


	//   ....[27]....
        /*0204*/ 	.word	0x00007090
        /*0208*/ 	.word	0x00000000
        /*020c*/ 	.word	0x00000000
        /*0210*/ 	.short	0x010a
        /*0212*/ 	.byte	0x3f
	.zero		1


	//   ....[28]....
        /*0214*/ 	.word	0x00007140
        /*0218*/ 	.word	0x00000000
        /*021c*/ 	.word	0x00000000
        /*0220*/ 	.short	0x010a
        /*0222*/ 	.byte	0x3f
	.zero		1


	//   ....[29]....
        /*0224*/ 	.word	0x000071f0
        /*0228*/ 	.word	0x00000000
        /*022c*/ 	.word	0x00000000
        /*0230*/ 	.short	0x010a
        /*0232*/ 	.byte	0x3f
	.zero		1


	//   ....[30]....
        /*0234*/ 	.word	0x000072a0
        /*0238*/ 	.word	0x00000000
        /*023c*/ 	.word	0x00000000
        /*0240*/ 	.short	0x010a
        /*0242*/ 	.byte	0x3f
	.zero		1


	//   ....[31]....
        /*0244*/ 	.word	0x00007350
        /*0248*/ 	.word	0x00000005
        /*024c*/ 	.word	0x00000000
        /*0250*/ 	.short	0x010a
        /*0252*/ 	.byte	0x3f
	.zero		1


	//----- nvinfo : EIATTR_NUM_MBARRIERS
	.align		4
.L_26:
        /*0254*/ 	.byte	0x03, 0x38
        /*0256*/ 	.short	0x0012


	//----- nvinfo : EIATTR_EXIT_INSTR_OFFSETS
	.align		4
        /*0258*/ 	.byte	0x04, 0x1c
        /*025a*/ 	.short	(.L_28 - .L_27)


	//   ....[0]....
.L_27:
        /*025c*/ 	.word	0x00000b10


	//   ....[1]....
        /*0260*/ 	.word	0x00001930


	//   ....[2]....
        /*0264*/ 	.word	0x00004d00


	//   ....[3]....
        /*0268*/ 	.word	0x00004d30


	//   ....[4]....
        /*026c*/ 	.word	0x00006390


	//   ....[5]....
        /*0270*/ 	.word	0x000063c0


	//   ....[6]....
        /*0274*/ 	.word	0x000063e0


	//   ....[7]....
        /*0278*/ 	.word	0x00006cc0


	//   ....[8]....
        /*027c*/ 	.word	0x00007380


	//----- nvinfo : EIATTR_MAX_THREADS
	.align		4
.L_28:
        /*0280*/ 	.byte	0x04, 0x05
        /*0282*/ 	.short	(.L_30 - .L_29)
.L_29:
        /*0284*/ 	.word	0x00000100
        /*0288*/ 	.word	0x00000001
        /*028c*/ 	.word	0x00000001


	//----- nvinfo : EIATTR_CRS_STACK_SIZE
	.align		4
.L_30:
        /*0290*/ 	.byte	0x04, 0x1e
        /*0292*/ 	.short	(.L_32 - .L_31)
.L_31:
        /*0294*/ 	.word	0x00000000


	//----- nvinfo : EIATTR_CBANK_PARAM_SIZE
	.align		4
.L_32:
        /*0298*/ 	.byte	0x03, 0x19
        /*029a*/ 	.short	0x0470


	//----- nvinfo : EIATTR_PARAM_CBANK
	.align		4
        /*029c*/ 	.byte	0x04, 0x0a
        /*029e*/ 	.short	(.L_34 - .L_33)
	.align		4
.L_33:
        /*02a0*/ 	.word	index@(.nv.constant0._ZN7cutlass13device_kernelINS_4conv6kernel13ConvUniversalINS1_16ConvProblemShapeILNS1_8OperatorE0ELi3EEENS1_10collective14CollectiveConvINS1_46MainloopSm90TmaGmmaWarpSpecializedImplicitGemmILS5_0ELi9ELi3EN4cute5tupleIJNSA_1CILi2EEENSC_ILi1EEESE_EEENS1_36KernelImplicitTmaWarpSpecializedSm90ELi1EEENSB_IJNSC_ILi128EEENSC_ILi64EEENSB_IJSJ_EEEEEENS_10bfloat16_tESM_NSA_8TiledMMAINSA_8MMA_AtomIJNSA_4SM904GMMA27MMA_64x64x16_F32BF16BF16_SSILNSQ_5MajorE0ELSS_0ELNSQ_7ScaleInE1ELST_1EEEEEENSA_6LayoutINSB_IJSE_SE_SE_EEENSB_IJNSC_ILi0EEESY_SY_EEEEENSB_IJNSA_10UnderscoreES11_S11_EEEEENS7_6detail26Sm90ImplicitGemmTileTraitsINSA_20SM90_TMA_LOAD_IM2COLENSA_14ComposedLayoutINSA_7SwizzleILi3ELi4ELi3EEENSA_18smem_ptr_flag_bitsILi16EEENSW_INSB_IJNSB_IJNSC_ILi8EEENSC_ILi16EEEEEENSB_IJSJ_SE_EEENSB_IJSE_NSC_ILi9EEEEEEEEENSB_IJNSB_IJSJ_NSC_ILi512EEEEEENSB_IJSE_SY_EEENSB_IJSY_NSC_ILi8192EEEEEEEEEEEEEvEENS15_INSA_23SM90_TMA_LOAD_MULTICASTENS17_IS19_S1B_NSW_INSB_IJNSB_IJS1C_S1C_EEES1F_S1H_EEENSB_IJS1K_S1L_NSB_IJSY_NSC_ILi4096EEEEEEEEEEEEEvEEEENS_8epilogue10collective6detail29Sm90TmaWarpSpecializedAdapterINS23_15DefaultEpilogueISM_NSB_IJNSB_IJllllEEESE_SY_EEES28_NS22_6thread17LinearCombinationISM_Li1EffLNS29_9ScaleType4KindE0ELNS_15FloatRoundStyleE2ESM_EENS_4gemm15EpilogueDefaultEEEEEvvEEEEvNT_6ParamsE)
        /*02a4*/ 	.short	0x0210
        /*02a6*/ 	.short	0x0470


	//----- nvinfo : EIATTR_SW_WAR
	.align		4
.L_34:
        /*02a8*/ 	.byte	0x04, 0x36
        /*02aa*/ 	.short	(.L_36 - .L_35)
.L_35:
        /*02ac*/ 	.word	0x00000008
.L_36:


//--------------------- .nv.callgraph             --------------------------
	.section	.nv.callgraph,"",@"SHT_CUDA_CALLGRAPH"
	.align	4
	.sectionentsize	8
	.align		4
        /*0000*/ 	.word	0x00000000
	.align		4
        /*0004*/ 	.word	0xffffffff
	.align		4
        /*0008*/ 	.word	0x00000000
	.align		4
        /*000c*/ 	.word	0xfffffffe
	.align		4
        /*0010*/ 	.word	0x00000000
	.align		4
        /*0014*/ 	.word	0xfffffffd
	.align		4
        /*0018*/ 	.word	0x00000000
	.align		4
        /*001c*/ 	.word	0xfffffffc


//--------------------- .nv.constant4             --------------------------
	.section	.nv.constant4,"a",@progbits
	.align	8
	.align		8
.nv.constant4:
        /*0000*/ 	.dword	_ZN39_INTERNAL_23a4b5bc_4_k_cu_2b70b4a7_31924cuda3std3__45__cpo5beginE
	.align		8
        /*0008*/ 	.dword	_ZN39_INTERNAL_23a4b5bc_4_k_cu_2b70b4a7_31924cuda3std3__45__cpo3endE
	.align		8
        /*0010*/ 	.dword	_ZN39_INTERNAL_23a4b5bc_4_k_cu_2b70b4a7_31924cuda3std3__45__cpo6cbeginE
	.align		8
        /*0018*/ 	.dword	_ZN39_INTERNAL_23a4b5bc_4_k_cu_2b70b4a7_31924cuda3std3__45__cpo4cendE
	.align		8
        /*0020*/ 	.dword	_ZN39_INTERNAL_23a4b5bc_4_k_cu_2b70b4a7_31924cuda3std3__441_GLOBAL__N__23a4b5bc_4_k_cu_2b70b4a7_31926ignoreE
	.align		8
        /*0028*/ 	.dword	_ZN39_INTERNAL_23a4b5bc_4_k_cu_2b70b4a7_31924cuda3std3__419piecewise_constructE
	.align		8
        /*0030*/ 	.dword	_ZN39_INTERNAL_23a4b5bc_4_k_cu_2b70b4a7_31924cuda3std3__48in_placeE
	.align		8
        /*0038*/ 	.dword	_ZN39_INTERNAL_23a4b5bc_4_k_cu_2b70b4a7_31924cuda3std6ranges3__45__cpo4swapE
	.align		8
        /*0040*/ 	.dword	_ZN39_INTERNAL_23a4b5bc_4_k_cu_2b70b4a7_31924cuda3std6ranges3__45__cpo9iter_moveE
	.align		8
        /*0048*/ 	.dword	_ZN39_INTERNAL_23a4b5bc_4_k_cu_2b70b4a7_31924cute7productE
	.align		8
        /*0050*/ 	.dword	_ZN39_INTERNAL_23a4b5bc_4_k_cu_2b70b4a7_31924cute1_E


//--------------------- .text._ZN7cutlass13device_kernelINS_4conv6kernel13ConvUniversalINS1_16ConvProblemShapeILNS1_8OperatorE0ELi3EEENS1_10collective14CollectiveConvINS1_46MainloopSm90TmaGmmaWarpSpecializedImplicitGemmILS5_0ELi9ELi3EN4cute5tupleIJNSA_1CILi2EEENSC_ILi1EEESE_EEENS1_36KernelImplicitTmaWarpSpecializedSm90ELi1EEENSB_IJNSC_ILi128EEENSC_ILi64EEENSB_IJSJ_EEEEEENS_10bfloat16_tESM_NSA_8TiledMMAINSA_8MMA_AtomIJNSA_4SM904GMMA27MMA_64x64x16_F32BF16BF16_SSILNSQ_5MajorE0ELSS_0ELNSQ_7ScaleInE1ELST_1EEEEEENSA_6LayoutINSB_IJSE_SE_SE_EEENSB_IJNSC_ILi0EEESY_SY_EEEEENSB_IJNSA_10UnderscoreES11_S11_EEEEENS7_6detail26Sm90ImplicitGemmTileTraitsINSA_20SM90_TMA_LOAD_IM2COLENSA_14ComposedLayoutINSA_7SwizzleILi3ELi4ELi3EEENSA_18smem_ptr_flag_bitsILi16EEENSW_INSB_IJNSB_IJNSC_ILi8EEENSC_ILi16EEEEEENSB_IJSJ_SE_EEENSB_IJSE_NSC_ILi9EEEEEEEEENSB_IJNSB_IJSJ_NSC_ILi512EEEEEENSB_IJSE_SY_EEENSB_IJSY_NSC_ILi8192EEEEEEEEEEEEEvEENS15_INSA_23SM90_TMA_LOAD_MULTICASTENS17_IS19_S1B_NSW_INSB_IJNSB_IJS1C_S1C_EEES1F_S1H_EEENSB_IJS1K_S1L_NSB_IJSY_NSC_ILi4096EEEEEEEEEEEEEvEEEENS_8epilogue10collective6detail29Sm90TmaWarpSpecializedAdapterINS23_15DefaultEpilogueISM_NSB_IJNSB_IJllllEEESE_SY_EEES28_NS22_6thread17LinearCombinationISM_Li1EffLNS29_9ScaleType4KindE0ELNS_15FloatRoundStyleE2ESM_EENS_4gemm15EpilogueDefaultEEEEEvvEEEEvNT_6ParamsE --------------------------
	.section	.text._ZN7cutlass13device_kernelINS_4conv6kernel13ConvUniversalINS1_16ConvProblemShapeILNS1_8OperatorE0ELi3EEENS1_10collective14CollectiveConvINS1_46MainloopSm90TmaGmmaWarpSpecializedImplicitGemmILS5_0ELi9ELi3EN4cute5tupleIJNSA_1CILi2EEENSC_ILi1EEESE_EEENS1_36KernelImplicitTmaWarpSpecializedSm90ELi1EEENSB_IJNSC_ILi128EEENSC_ILi64EEENSB_IJSJ_EEEEEENS_10bfloat16_tESM_NSA_8TiledMMAINSA_8MMA_AtomIJNSA_4SM904GMMA27MMA_64x64x16_F32BF16BF16_SSILNSQ_5MajorE0ELSS_0ELNSQ_7ScaleInE1ELST_1EEEEEENSA_6LayoutINSB_IJSE_SE_SE_EEENSB_IJNSC_ILi0EEESY_SY_EEEEENSB_IJNSA_10UnderscoreES11_S11_EEEEENS7_6detail26Sm90ImplicitGemmTileTraitsINSA_20SM90_TMA_LOAD_IM2COLENSA_14ComposedLayoutINSA_7SwizzleILi3ELi4ELi3EEENSA_18smem_ptr_flag_bitsILi16EEENSW_INSB_IJNSB_IJNSC_ILi8EEENSC_ILi16EEEEEENSB_IJSJ_SE_EEENSB_IJSE_NSC_ILi9EEEEEEEEENSB_IJNSB_IJSJ_NSC_ILi512EEEEEENSB_IJSE_SY_EEENSB_IJSY_NSC_ILi8192EEEEEEEEEEEEEvEENS15_INSA_23SM90_TMA_LOAD_MULTICASTENS17_IS19_S1B_NSW_INSB_IJNSB_IJS1C_S1C_EEES1F_S1H_EEENSB_IJS1K_S1L_NSB_IJSY_NSC_ILi4096EEEEEEEEEEEEEvEEEENS_8epilogue10collective6detail29Sm90TmaWarpSpecializedAdapterINS23_15DefaultEpilogueISM_NSB_IJNSB_IJllllEEESE_SY_EEES28_NS22_6thread17LinearCombinationISM_Li1EffLNS29_9ScaleType4KindE0ELNS_15FloatRoundStyleE2ESM_EENS_4gemm15EpilogueDefaultEEEEEvvEEEEvNT_6ParamsE,"ax",@progbits
	.align	128
.text._ZN7cutlass13device_kernelINS_4conv6kernel13ConvUniversalINS1_16ConvProblemShapeILNS1_8OperatorE0ELi3EEENS1_10collective14CollectiveConvINS1_46MainloopSm90TmaGmmaWarpSpecializedImplicitGemmILS5_0ELi9ELi3EN4cute5tupleIJNSA_1CILi2EEENSC_ILi1EEESE_EEENS1_36KernelImplicitTmaWarpSpecializedSm90ELi1EEENSB_IJNSC_ILi128EEENSC_ILi64EEENSB_IJSJ_EEEEEENS_10bfloat16_tESM_NSA_8TiledMMAINSA_8MMA_AtomIJNSA_4SM904GMMA27MMA_64x64x16_F32BF16BF16_SSILNSQ_5MajorE0ELSS_0ELNSQ_7ScaleInE1ELST_1EEEEEENSA_6LayoutINSB_IJSE_SE_SE_EEENSB_IJNSC_ILi0EEESY_SY_EEEEENSB_IJNSA_10UnderscoreES11_S11_EEEEENS7_6detail26Sm90ImplicitGemmTileTraitsINSA_20SM90_TMA_LOAD_IM2COLENSA_14ComposedLayoutINSA_7SwizzleILi3ELi4ELi3EEENSA_18smem_ptr_flag_bitsILi16EEENSW_INSB_IJNSB_IJNSC_ILi8EEENSC_ILi16EEEEEENSB_IJSJ_SE_EEENSB_IJSE_NSC_ILi9EEEEEEEEENSB_IJNSB_IJSJ_NSC_ILi512EEEEEENSB_IJSE_SY_EEENSB_IJSY_NSC_ILi8192EEEEEEEEEEEEEvEENS15_INSA_23SM90_TMA_LOAD_MULTICASTENS17_IS19_S1B_NSW_INSB_IJNSB_IJS1C_S1C_EEES1F_S1H_EEENSB_IJS1K_S1L_NSB_IJSY_NSC_ILi4096EEEEEEEEEEEEEvEEEENS_8epilogue10collective6detail29Sm90TmaWarpSpecializedAdapterINS23_15DefaultEpilogueISM_NSB_IJNSB_IJllllEEESE_SY_EEES28_NS22_6thread17LinearCombinationISM_Li1EffLNS29_9ScaleType4KindE0ELNS_15FloatRoundStyleE2ESM_EENS_4gemm15EpilogueDefaultEEEEEvvEEEEvNT_6ParamsE:
        .type           _ZN7cutlass13device_kernelINS_4conv6kernel13ConvUniversalINS1_16ConvProblemShapeILNS1_8OperatorE0ELi3EEENS1_10collective14CollectiveConvINS1_46MainloopSm90TmaGmmaWarpSpecializedImplicitGemmILS5_0ELi9ELi3EN4cute5tupleIJNSA_1CILi2EEENSC_ILi1EEESE_EEENS1_36KernelImplicitTmaWarpSpecializedSm90ELi1EEENSB_IJNSC_ILi128EEENSC_ILi64EEENSB_IJSJ_EEEEEENS_10bfloat16_tESM_NSA_8TiledMMAINSA_8MMA_AtomIJNSA_4SM904GMMA27MMA_64x64x16_F32BF16BF16_SSILNSQ_5MajorE0ELSS_0ELNSQ_7ScaleInE1ELST_1EEEEEENSA_6LayoutINSB_IJSE_SE_SE_EEENSB_IJNSC_ILi0EEESY_SY_EEEEENSB_IJNSA_10UnderscoreES11_S11_EEEEENS7_6detail26Sm90ImplicitGemmTileTraitsINSA_20SM90_TMA_LOAD_IM2COLENSA_14ComposedLayoutINSA_7SwizzleILi3ELi4ELi3EEENSA_18smem_ptr_flag_bitsILi16EEENSW_INSB_IJNSB_IJNSC_ILi8EEENSC_ILi16EEEEEENSB_IJSJ_SE_EEENSB_IJSE_NSC_ILi9EEEEEEEEENSB_IJNSB_IJSJ_NSC_ILi512EEEEEENSB_IJSE_SY_EEENSB_IJSY_NSC_ILi8192EEEEEEEEEEEEEvEENS15_INSA_23SM90_TMA_LOAD_MULTICASTENS17_IS19_S1B_NSW_INSB_IJNSB_IJS1C_S1C_EEES1F_S1H_EEENSB_IJS1K_S1L_NSB_IJSY_NSC_ILi4096EEEEEEEEEEEEEvEEEENS_8epilogue10collective6detail29Sm90TmaWarpSpecializedAdapterINS23_15DefaultEpilogueISM_NSB_IJNSB_IJllllEEESE_SY_EEES28_NS22_6thread17LinearCombinationISM_Li1EffLNS29_9ScaleType4KindE0ELNS_15FloatRoundStyleE2ESM_EENS_4gemm15EpilogueDefaultEEEEEvvEEEEvNT_6ParamsE,@function
        .size           _ZN7cutlass13device_kernelINS_4conv6kernel13ConvUniversalINS1_16ConvProblemShapeILNS1_8OperatorE0ELi3EEENS1_10collective14CollectiveConvINS1_46MainloopSm90TmaGmmaWarpSpecializedImplicitGemmILS5_0ELi9ELi3EN4cute5tupleIJNSA_1CILi2EEENSC_ILi1EEESE_EEENS1_36KernelImplicitTmaWarpSpecializedSm90ELi1EEENSB_IJNSC_ILi128EEENSC_ILi64EEENSB_IJSJ_EEEEEENS_10bfloat16_tESM_NSA_8TiledMMAINSA_8MMA_AtomIJNSA_4SM904GMMA27MMA_64x64x16_F32BF16BF16_SSILNSQ_5MajorE0ELSS_0ELNSQ_7ScaleInE1ELST_1EEEEEENSA_6LayoutINSB_IJSE_SE_SE_EEENSB_IJNSC_ILi0EEESY_SY_EEEEENSB_IJNSA_10UnderscoreES11_S11_EEEEENS7_6detail26Sm90ImplicitGemmTileTraitsINSA_20SM90_TMA_LOAD_IM2COLENSA_14ComposedLayoutINSA_7SwizzleILi3ELi4ELi3EEENSA_18smem_ptr_flag_bitsILi16EEENSW_INSB_IJNSB_IJNSC_ILi8EEENSC_ILi16EEEEEENSB_IJSJ_SE_EEENSB_IJSE_NSC_ILi9EEEEEEEEENSB_IJNSB_IJSJ_NSC_ILi512EEEEEENSB_IJSE_SY_EEENSB_IJSY_NSC_ILi8192EEEEEEEEEEEEEvEENS15_INSA_23SM90_TMA_LOAD_MULTICASTENS17_IS19_S1B_NSW_INSB_IJNSB_IJS1C_S1C_EEES1F_S1H_EEENSB_IJS1K_S1L_NSB_IJSY_NSC_ILi4096EEEEEEEEEEEEEvEEEENS_8epilogue10collective6detail29Sm90TmaWarpSpecializedAdapterINS23_15DefaultEpilogueISM_NSB_IJNSB_IJllllEEESE_SY_EEES28_NS22_6thread17LinearCombinationISM_Li1EffLNS29_9ScaleType4KindE0ELNS_15FloatRoundStyleE2ESM_EENS_4gemm15EpilogueDefaultEEEEEvvEEEEvNT_6ParamsE,(.L_x_167 - _ZN7cutlass13device_kernelINS_4conv6kernel13ConvUniversalINS1_16ConvProblemShapeILNS1_8OperatorE0ELi3EEENS1_10collective14CollectiveConvINS1_46MainloopSm90TmaGmmaWarpSpecializedImplicitGemmILS5_0ELi9ELi3EN4cute5tupleIJNSA_1CILi2EEENSC_ILi1EEESE_EEENS1_36KernelImplicitTmaWarpSpecializedSm90ELi1EEENSB_IJNSC_ILi128EEENSC_ILi64EEENSB_IJSJ_EEEEEENS_10bfloat16_tESM_NSA_8TiledMMAINSA_8MMA_AtomIJNSA_4SM904GMMA27MMA_64x64x16_F32BF16BF16_SSILNSQ_5MajorE0ELSS_0ELNSQ_7ScaleInE1ELST_1EEEEEENSA_6LayoutINSB_IJSE_SE_SE_EEENSB_IJNSC_ILi0EEESY_SY_EEEEENSB_IJNSA_10UnderscoreES11_S11_EEEEENS7_6detail26Sm90ImplicitGemmTileTraitsINSA_20SM90_TMA_LOAD_IM2COLENSA_14ComposedLayoutINSA_7SwizzleILi3ELi4ELi3EEENSA_18smem_ptr_flag_bitsILi16EEENSW_INSB_IJNSB_IJNSC_ILi8EEENSC_ILi16EEEEEENSB_IJSJ_SE_EEENSB_IJSE_NSC_ILi9EEEEEEEEENSB_IJNSB_IJSJ_NSC_ILi512EEEEEENSB_IJSE_SY_EEENSB_IJSY_NSC_ILi8192EEEEEEEEEEEEEvEENS15_INSA_23SM90_TMA_LOAD_MULTICASTENS17_IS19_S1B_NSW_INSB_IJNSB_IJS1C_S1C_EEES1F_S1H_EEENSB_IJS1K_S1L_NSB_IJSY_NSC_ILi4096EEEEEEEEEEEEEvEEEENS_8epilogue10collective6detail29Sm90TmaWarpSpecializedAdapterINS23_15DefaultEpilogueISM_NSB_IJNSB_IJllllEEESE_SY_EEES28_NS22_6thread17LinearCombinationISM_Li1EffLNS29_9ScaleType4KindE0ELNS_15FloatRoundStyleE2ESM_EENS_4gemm15EpilogueDefaultEEEEEvvEEEEvNT_6ParamsE)
        .other          _ZN7cutlass13device_kernelINS_4conv6kernel13ConvUniversalINS1_16ConvProblemShapeILNS1_8OperatorE0ELi3EEENS1_10collective14CollectiveConvINS1_46MainloopSm90TmaGmmaWarpSpecializedImplicitGemmILS5_0ELi9ELi3EN4cute5tupleIJNSA_1CILi2EEENSC_ILi1EEESE_EEENS1_36KernelImplicitTmaWarpSpecializedSm90ELi1EEENSB_IJNSC_ILi128EEENSC_ILi64EEENSB_IJSJ_EEEEEENS_10bfloat16_tESM_NSA_8TiledMMAINSA_8MMA_AtomIJNSA_4SM904GMMA27MMA_64x64x16_F32BF16BF16_SSILNSQ_5MajorE0ELSS_0ELNSQ_7ScaleInE1ELST_1EEEEEENSA_6LayoutINSB_IJSE_SE_SE_EEENSB_IJNSC_ILi0EEESY_SY_EEEEENSB_IJNSA_10UnderscoreES11_S11_EEEEENS7_6detail26Sm90ImplicitGemmTileTraitsINSA_20SM90_TMA_LOAD_IM2COLENSA_14ComposedLayoutINSA_7SwizzleILi3ELi4ELi3EEENSA_18smem_ptr_flag_bitsILi16EEENSW_INSB_IJNSB_IJNSC_ILi8EEENSC_ILi16EEEEEENSB_IJSJ_SE_EEENSB_IJSE_NSC_ILi9EEEEEEEEENSB_IJNSB_IJSJ_NSC_ILi512EEEEEENSB_IJSE_SY_EEENSB_IJSY_NSC_ILi8192EEEEEEEEEEEEEvEENS15_INSA_23SM90_TMA_LOAD_MULTICASTENS17_IS19_S1B_NSW_INSB_IJNSB_IJS1C_S1C_EEES1F_S1H_EEENSB_IJS1K_S1L_NSB_IJSY_NSC_ILi4096EEEEEEEEEEEEEvEEEENS_8epilogue10collective6detail29Sm90TmaWarpSpecializedAdapterINS23_15DefaultEpilogueISM_NSB_IJNSB_IJllllEEESE_SY_EEES28_NS22_6thread17LinearCombinationISM_Li1EffLNS29_9ScaleType4KindE0ELNS_15FloatRoundStyleE2ESM_EENS_4gemm15EpilogueDefaultEEEEEvvEEEEvNT_6ParamsE,@"STO_CUDA_ENTRY STV_DEFAULT"
_ZN7cutlass13device_kernelINS_4conv6kernel13ConvUniversalINS1_16ConvProblemShapeILNS1_8OperatorE0ELi3EEENS1_10collective14CollectiveConvINS1_46MainloopSm90TmaGmmaWarpSpecializedImplicitGemmILS5_0ELi9ELi3EN4cute5tupleIJNSA_1CILi2EEENSC_ILi1EEESE_EEENS1_36KernelImplicitTmaWarpSpecializedSm90ELi1EEENSB_IJNSC_ILi128EEENSC_ILi64EEENSB_IJSJ_EEEEEENS_10bfloat16_tESM_NSA_8TiledMMAINSA_8MMA_AtomIJNSA_4SM904GMMA27MMA_64x64x16_F32BF16BF16_SSILNSQ_5MajorE0ELSS_0ELNSQ_7ScaleInE1ELST_1EEEEEENSA_6LayoutINSB_IJSE_SE_SE_EEENSB_IJNSC_ILi0EEESY_SY_EEEEENSB_IJNSA_10UnderscoreES11_S11_EEEEENS7_6detail26Sm90ImplicitGemmTileTraitsINSA_20SM90_TMA_LOAD_IM2COLENSA_14ComposedLayoutINSA_7SwizzleILi3ELi4ELi3EEENSA_18smem_ptr_flag_bitsILi16EEENSW_INSB_IJNSB_IJNSC_ILi8EEENSC_ILi16EEEEEENSB_IJSJ_SE_EEENSB_IJSE_NSC_ILi9EEEEEEEEENSB_IJNSB_IJSJ_NSC_ILi512EEEEEENSB_IJSE_SY_EEENSB_IJSY_NSC_ILi8192EEEEEEEEEEEEEvEENS15_INSA_23SM90_TMA_LOAD_MULTICASTENS17_IS19_S1B_NSW_INSB_IJNSB_IJS1C_S1C_EEES1F_S1H_EEENSB_IJS1K_S1L_NSB_IJSY_NSC_ILi4096EEEEEEEEEEEEEvEEEENS_8epilogue10collective6detail29Sm90TmaWarpSpecializedAdapterINS23_15DefaultEpilogueISM_NSB_IJNSB_IJllllEEESE_SY_EEES28_NS22_6thread17LinearCombinationISM_Li1EffLNS29_9ScaleType4KindE0ELNS_15FloatRoundStyleE2ESM_EENS_4gemm15EpilogueDefaultEEEEEvvEEEEvNT_6ParamsE:
[----:B------:R-:W-:Y:S01]  /*0000*/  LDC R1, c[0x0][0x28] ;  /* 0x00000a00ff017b82 */ /* 0x000fe20000000800 */
[----:B------:R-:W0:Y:S01]  /*0010*/  S2R R10, SR_TID.X ;  /* 0x00000000000a7919 */ /* 0x000e220000002100 */
[----:B------:R-:W-:Y:S01]  /*0020*/  ELECT P0, URZ, PT ;  /* 0x00000000003f782f */ /* 0x000fe20003800000 */
[----:B------:R-:W-:Y:S01]  /*0030*/  BSSY B0, `(.L_x_0) ;  /* 0x0000010000007945 */ /* 0x000fe20003800000 */
[----:B------:R-:W1:Y:S01]  /*0040*/  S2R R11, SR_CTAID.X ;  /* 0x00000000000b7919 */ /* 0x000e620000002500 */
[--C-:B0-----:R-:W-:Y:S02]  /*0050*/  SHF.R.U32.HI R0, RZ, 0x5, R10.reuse ;  /* 0x00000005ff007819 */ /* 0x101fe4000001160a */
[----:B------:R-:W-:-:S03]  /*0060*/  SHF.R.U32.HI R2, RZ, 0x7, R10 ;  /* 0x00000007ff027819 */ /* 0x000fc6000001160a */
[----:B------:R-:W0:Y:S04]  /*0070*/  SHFL.IDX PT, R3, R0, RZ, 0x1f ;  /* 0x00001fff00037589 */ /* 0x000e2800000e0000 */
[----:B------:R2:W3:Y:S01]  /*0080*/  SHFL.IDX PT, R9, R2, RZ, 0x1f ;  /* 0x00001fff02097589 */ /* 0x0004e200000e0000 */
[----:B0-----:R-:W-:-:S13]  /*0090*/  ISETP.NE.OR P0, PT, R3, RZ, !P0 ;  /* 0x000000ff0300720c */ /* 0x001fda0004705670 */
[----:B-123--:R-:W-:Y:S05]  /*00a0*/  @P0 BRA `(.L_x_1) ;  /* 0x0000000000200947 */ /* 0x00efea0003800000 */
[----:B------:R-:W-:Y:S02]  /*00b0*/  ULDC.64 UR4, c[0x0][0x198] ;  /* 0x0000660000047ab9 */ /* 0x000fe40000000a00 */
[----:B------:R-:W-:Y:S02]  /*00c0*/  UIADD3 UR6, UP0, UR4, 0xf0, URZ ;  /* 0x000000f004067890 */ /* 0x000fe4000ff1e03f */
[----:B------:R-:W-:Y:S02]  /*00d0*/  UIADD3 UR4, UP1, UR4, 0x270, URZ ;  /* 0x0000027004047890 */ /* 0x000fe4000ff3e03f */
[----:B------:R-:W-:Y:S02]  /*00e0*/  UIADD3.X UR7, URZ, UR5, URZ, UP0, !UPT ;  /* 0x000000053f077290 */ /* 0x000fe400087fe43f */
[----:B------:R-:W-:-:S07]  /*00f0*/  UIADD3.X UR5, URZ, UR5, URZ, UP1, !UPT ;  /* 0x000000053f057290 */ /* 0x000fce0008ffe43f */
[----:B------:R0:W-:Y:S02]  /*0100*/  UTMACCTL.PF [UR6] ;  /* 0x00000000060079b9 */ /* 0x0001e40008040000 */
[----:B------:R0:W-:Y:S02]  /*0110*/  UTMACCTL.PF [UR4] ;  /* 0x00000000040079b9 */ /* 0x0001e40008040000 */
[----:B0-----:R-:W-:Y:S01]  /*0120*/  NOP ;  /* 0x0000000000007918 */ /* 0x001fe20000000000 */
.L_x_1:
[----:B------:R-:W-:Y:S05]  /*0130*/  BSYNC B0 ;  /* 0x0000000000007941 */ /* 0x000fea0003800000 */
.L_x_0:
[----:B------:R-:W0:Y:S01]  /*0140*/  SHFL.IDX PT, R0, R0, RZ, 0x1f ;  /* 0x00001fff00007589 */ /* 0x000e2200000e0000 */
[----:B------:R-:W-:Y:S02]  /*0150*/  SHF.R.S32.HI R5, RZ, 0x1f, R10 ;  /* 0x0000001fff057819 */ /* 0x000fe4000001140a */
[----:B------:R-:W-:Y:S01]  /*0160*/  I2FP.F32.U32 R6, R11 ;  /* 0x0000000b00067245 */ /* 0x000fe20000201000 */
[----:B------:R-:W1:Y:S01]  /*0170*/  S2R R13, SR_CTAID.Y ;  /* 0x00000000000d7919 */ /* 0x000e620000002600 */
[----:B------:R-:W-:-:S04]  /*0180*/  LEA.HI R5, R5, R10, RZ, 0x7 ;  /* 0x0000000a05057211 */ /* 0x000fc800078f38ff */
[----:B------:R-:W-:-:S05]  /*0190*/  LOP3.LUT R5, R5, 0xffffff80, RZ, 0xc0, !PT ;  /* 0xffffff8005057812 */ /* 0x000fca00078ec0ff */
[----:B------:R-:W-:-:S05]  /*01a0*/  IMAD.IADD R17, R10, 0x1, -R5 ;  /* 0x000000010a117824 */ /* 0x000fca00078e0a05 */
[----:B------:R-:W-:-:S04]  /*01b0*/  SHF.R.S32.HI R2, RZ, 0x1f, R17 ;  /* 0x0000001fff027819 */ /* 0x000fc80000011411 */
[----:B------:R-:W-:Y:S02]  /*01c0*/  LEA.HI R2, R2, R17, RZ, 0x3 ;  /* 0x0000001102027211 */ /* 0x000fe400078f18ff */
[----:B0-----:R-:W-:Y:S02]  /*01d0*/  ISETP.NE.AND P0, PT, R0, RZ, PT ;  /* 0x000000ff0000720c */ /* 0x001fe40003f05270 */
[--C-:B------:R-:W-:Y:S02]  /*01e0*/  SHF.R.S32.HI R4, RZ, 0x3, R2.reuse ;  /* 0x00000003ff047819 */ /* 0x100fe40000011402 */
[----:B------:R-:W-:Y:S02]  /*01f0*/  SHF.R.S32.HI R5, RZ, 0x1f, R2 ;  /* 0x0000001fff057819 */ /* 0x000fe40000011402 */
[----:B------:R-:W-:-:S07]  /*0200*/  SHF.R.S32.HI R7, RZ, 0x1f, R0 ;  /* 0x0000001fff077819 */ /* 0x000fce0000011400 */
[----:B-1----:R-:W-:Y:S05]  /*0210*/  @P0 BRA `(.L_x_2) ;  /* 0x00000000008c0947 */ /* 0x002fea0003800000 */
[----:B------:R-:W-:Y:S01]  /*0220*/  ELECT P0, URZ, PT ;  /* 0x00000000003f782f */ /* 0x000fe20003800000 */
[----:B------:R-:W-:-:S12]  /*0230*/  BSSY B0, `(.L_x_2) ;  /* 0x0000021000007945 */ /* 0x000fd80003800000 */
[----:B------:R-:W-:Y:S05]  /*0240*/  @!P0 BRA `(.L_x_3) ;  /* 0x00000000007c8947 */ /* 0x000fea0003800000 */
[----:B------:R-:W0:Y:S01]  /*0250*/  S2UR UR8, SR_CgaCtaId ;  /* 0x00000000000879c3 */ /* 0x000e220000008800 */
[----:B------:R-:W-:Y:S01]  /*0260*/  UMOV UR4, 0x400 ;  /* 0x0000040000047882 */ /* 0x000fe20000000000 */
[----:B------:R-:W-:Y:S01]  /*0270*/  UMOV UR5, 0x1 ;  /* 0x0000000100057882 */ /* 0x000fe20000000000 */
[----:B------:R-:W-:Y:S02]  /*0280*/  UMOV UR6, 0x2 ;  /* 0x0000000200067882 */ /* 0x000fe40000000000 */
[----:B------:R-:W-:-:S04]  /*0290*/  UIADD3 UR6, -UR6, 0x100000, URZ ;  /* 0x0010000006067890 */ /* 0x000fc8000fffe13f */
[----:B------:R-:W-:Y:S02]  /*02a0*/  USHF.L.U32 UR7, UR6, 0xb, URZ ;  /* 0x0000000b06077899 */ /* 0x000fe4000800063f */
[----:B------:R-:W-:Y:S02]  /*02b0*/  USHF.L.U32 UR6, UR6, 0x1, URZ ;  /* 0x0000000106067899 */ /* 0x000fe4000800063f */
[----:B0-----:R-:W-:Y:S02]  /*02c0*/  ULEA UR8, UR8, UR4, 0x18 ;  /* 0x0000000408087291 */ /* 0x001fe4000f8ec03f */
[----:B------:R-:W-:-:S04]  /*02d0*/  UIADD3 UR4, -UR5, 0x100000, URZ ;  /* 0x0010000005047890 */ /* 0x000fc8000fffe13f */
[----:B------:R-:W-:Y:S02]  /*02e0*/  USHF.L.U32 UR5, UR4, 0xb, URZ ;  /* 0x0000000b04057899 */ /* 0x000fe4000800063f */
[----:B------:R-:W-:Y:S01]  /*02f0*/  USHF.L.U32 UR4, UR4, 0x1, URZ ;  /* 0x0000000104047899 */ /* 0x000fe2000800063f */
[----:B------:R-:W0:Y:S11]  /*0300*/  FENCE.VIEW.ASYNC.S ;  /* 0x00000000000073c6 */ /* 0x000e360000000000 */
[----:B0-----:R0:W1:Y:S01]  /*0310*/  SYNCS.EXCH.64 URZ, [UR8+0x36000], UR4 ;  /* 0x03600004083f75b2 */ /* 0x0010620008000100 */
[----:B------:R0:W2:Y:S01]  /*0320*/  SYNCS.EXCH.64 URZ, [UR8+0x36048], UR6 ;  /* 0x03604806083f75b2 */ /* 0x0000a20008000100 */
[----:B------:R0:W3:Y:S01]  /*0330*/  SYNCS.EXCH.64 URZ, [UR8+0x36008], UR4 ;  /* 0x03600804083f75b2 */ /* 0x0000e20008000100 */
[----:B------:R0:W4:Y:S01]  /*0340*/  SYNCS.EXCH.64 URZ, [UR8+0x36050], UR6 ;  /* 0x03605006083f75b2 */ /* 0x0001220008000100 */
[----:B------:R0:W0:Y:S01]  /*0350*/  SYNCS.EXCH.64 URZ, [UR8+0x36010], UR4 ;  /* 0x03601004083f75b2 */ /* 0x0000220008000100 */
        /* <DEDUP_REMOVED lines=13> */
[----:B------:R-:W-:Y:S01]  /*0430*/  NOP ;  /* 0x0000000000007918 */ /* 0x000fe20000000000 */
.L_x_3:
[----:B0-----:R-:W-:Y:S05]  /*0440*/  BSYNC B0 ;  /* 0x0000000000007941 */ /* 0x001fea0003800000 */
.L_x_2:
[----:B------:R-:W-:Y:S01]  /*0450*/  ULDC UR4, c[0x0][0x150] ;  /* 0x0000540000047ab9 */ /* 0x000fe20000000800 */
[----:B------:R-:W-:Y:S01]  /*0460*/  LEA.HI R5, R5, R4, RZ, 0x2 ;  /* 0x0000000405057211 */ /* 0x000fe200078f10ff */
[----:B------:R-:W-:Y:S01]  /*0470*/  FMUL R6, R6, UR4 ;  /* 0x0000000406067c20 */ /* 0x000fe20008400000 */
[----:B------:R-:W-:Y:S01]  /*0480*/  LEA.HI R7, R7, R0, RZ, 0x2 ;  /* 0x0000000007077211 */ /* 0x000fe200078f10ff */
[----:B------:R-:W-:Y:S01]  /*0490*/  ULDC UR4, c[0x0][0x154] ;  /* 0x0000550000047ab9 */ /* 0x000fe20000000800 */
[----:B------:R-:W-:Y:S01]  /*04a0*/  LOP3.LUT R5, R5, 0xfffffffc, RZ, 0xc0, !PT ;  /* 0xfffffffc05057812 */ /* 0x000fe200078ec0ff */
[----:B------:R-:W0:Y:S01]  /*04b0*/  LDC R12, c[0x0][0x140] ;  /* 0x00005000ff0c7b82 */ /* 0x000e220000000800 */
[----:B------:R-:W-:Y:S01]  /*04c0*/  LOP3.LUT R7, R7, 0x3ffffffc, RZ, 0xc0, !PT ;  /* 0x3ffffffc07077812 */ /* 0x000fe200078ec0ff */
[----:B------:R-:W5:Y:S01]  /*04d0*/  F2I.U32.TRUNC.NTZ R6, R6 ;  /* 0x0000000600067305 */ /* 0x000f62000020f000 */
[----:B------:R-:W-:Y:S01]  /*04e0*/  I2FP.F32.U32 R2, R13 ;  /* 0x0000000d00027245 */ /* 0x000fe20000201000 */
[----:B------:R-:W-:Y:S01]  /*04f0*/  IMAD.IADD R5, R4, 0x1, -R5 ;  /* 0x0000000104057824 */ /* 0x000fe200078e0a05 */
[----:B------:R-:W-:Y:S01]  /*0500*/  LOP3.LUT P0, RZ, R17, 0x7, RZ, 0xc0, !PT ;  /* 0x0000000711ff7812 */ /* 0x000fe2000780c0ff */
[----:B------:R-:W-:Y:S01]  /*0510*/  IMAD.IADD R0, R0, 0x1, -R7 ;  /* 0x0000000100007824 */ /* 0x000fe200078e0a07 */
[----:B------:R-:W-:Y:S01]  /*0520*/  ISETP.NE.AND P3, PT, R9, 0x1, PT ;  /* 0x000000010900780c */ /* 0x000fe20003f65270 */
[----:B------:R-:W-:Y:S01]  /*0530*/  FMUL R8, R2, UR4 ;  /* 0x0000000402087c20 */ /* 0x000fe20008400000 */
[----:B------:R-:W-:Y:S01]  /*0540*/  ULDC UR4, c[0x0][0x144] ;  /* 0x0000510000047ab9 */ /* 0x000fe20000000800 */
[----:B------:R-:W-:Y:S01]  /*0550*/  IMAD R5, R0, 0x4, R5 ;  /* 0x0000000400057824 */ /* 0x000fe200078e0205 */
[----:B------:R-:W-:Y:S01]  /*0560*/  NOP ;  /* 0x0000000000007918 */ /* 0x000fe20000000000 */
[----:B------:R-:W-:-:S02]  /*0570*/  NOP ;  /* 0x0000000000007918 */ /* 0x000fc40000000000 */
[----:B------:R-:W1:Y:S01]  /*0580*/  F2I.U32.TRUNC.NTZ R8, R8 ;  /* 0x0000000800087305 */ /* 0x000e62000020f000 */
[----:B------:R-:W-:Y:S01]  /*0590*/  LEA.HI R0, R5, R5, RZ, 0x1 ;  /* 0x0000000505007211 */ /* 0x000fe200078f08ff */
[----:B-----5:R-:W-:-:S03]  /*05a0*/  IMAD.MOV R2, RZ, RZ, -R6 ;  /* 0x000000ffff027224 */ /* 0x020fc600078e0a06 */
[----:B------:R-:W-:Y:S01]  /*05b0*/  LOP3.LUT R0, R0, 0xfffffffe, RZ, 0xc0, !PT ;  /* 0xfffffffe00007812 */ /* 0x000fe200078ec0ff */
[----:B------:R-:W-:Y:S01]  /*05c0*/  IMAD R7, R2, UR4, R11 ;  /* 0x0000000402077c24 */ /* 0x000fe2000f8e020b */
[----:B------:R-:W-:Y:S01]  /*05d0*/  ULDC UR4, c[0x0][0x148] ;  /* 0x0000520000047ab9 */ /* 0x000fe20000000800 */
[C---:B------:R-:W-:Y:S01]  /*05e0*/  IMAD.SHL.U32 R2, R5.reuse, 0x4, RZ ;  /* 0x0000000405027824 */ /* 0x040fe200078e00ff */
[----:B0-----:R-:W-:Y:S01]  /*05f0*/  ISETP.EQ.U32.AND P1, PT, R12, 0x1, PT ;  /* 0x000000010c00780c */ /* 0x001fe20003f22070 */
[----:B------:R-:W-:-:S03]  /*0600*/  IMAD.IADD R0, R5, 0x1, -R0 ;  /* 0x0000000105007824 */ /* 0x000fc600078e0a00 */
[----:B------:R-:W-:Y:S01]  /*0610*/  LOP3.LUT R2, R5, 0xc, R2, 0x78, !PT ;  /* 0x0000000c05027812 */ /* 0x000fe200078e7802 */
[----:B-1----:R-:W-:Y:S01]  /*0620*/  IMAD.MOV R6, RZ, RZ, -R8 ;  /* 0x000000ffff067224 */ /* 0x002fe200078e0a08 */
[----:B------:R-:W-:Y:S02]  /*0630*/  ISETP.NE.AND P4, PT, R0, R7, PT ;  /* 0x000000070000720c */ /* 0x000fe40003f85270 */
[----:B------:R-:W-:Y:S01]  /*0640*/  SHF.R.S32.HI R0, RZ, 0x1f, R3 ;  /* 0x0000001fff007819 */ /* 0x000fe20000011403 */
[----:B------:R-:W-:Y:S01]  /*0650*/  IMAD R5, R6, UR4, R13 ;  /* 0x0000000406057c24 */ /* 0x000fe2000f8e020d */
[----:B------:R-:W-:Y:S02]  /*0660*/  ISETP.LT.U32.AND P0, PT, R2, 0x2, !P0 ;  /* 0x000000020200780c */ /* 0x000fe40004701070 */
[----:B------:R-:W-:-:S04]  /*0670*/  LEA.HI R0, R0, R3, RZ, 0x2 ;  /* 0x0000000300007211 */ /* 0x000fc800078f10ff */
[----:B------:R-:W-:-:S03]  /*0680*/  LOP3.LUT R0, R0, 0xfffffffc, RZ, 0xc0, !PT ;  /* 0xfffffffc00007812 */ /* 0x000fc600078ec0ff */
[----:B------:R-:W-:Y:S02]  /*0690*/  @P4 LEA.HI R4, R2, R2, RZ, 0x1 ;  /* 0x0000000202044211 */ /* 0x000fe400078f08ff */
[----:B------:R-:W-:Y:S02]  /*06a0*/  IMAD.IADD R8, R3, 0x1, -R0 ;  /* 0x0000000103087824 */ /* 0x000fe400078e0a00 */
[----:B------:R-:W-:-:S03]  /*06b0*/  @P4 SHF.R.S32.HI R4, RZ, 0x1, R4 ;  /* 0x00000001ff044819 */ /* 0x000fc60000011404 */
[----:B------:R-:W-:Y:S02]  /*06c0*/  LOP3.LUT P2, RZ, R9, R8, RZ, 0xfc, !PT ;  /* 0x0000000809ff7212 */ /* 0x000fe4000784fcff */
[----:B------:R-:W-:Y:S01]  /*06d0*/  @P4 ISETP.NE.AND P5, PT, R4, R5, PT ;  /* 0x000000050400420c */ /* 0x000fe20003fa5270 */
[----:B------:R-:W-:Y:S01]  /*06e0*/  IMAD.MOV.U32 R4, RZ, RZ, 0x1 ;  /* 0x00000001ff047424 */ /* 0x000fe200078e00ff */
[----:B------:R-:W-:Y:S02]  /*06f0*/  SEL R3, RZ, 0x1, P2 ;  /* 0x00000001ff037807 */ /* 0x000fe40001000000 */
[----:B------:R-:W-:Y:S02]  /*0700*/  SEL R5, RZ, 0x1, !P0 ;  /* 0x00000001ff057807 */ /* 0x000fe40004000000 */
[----:B------:R-:W-:Y:S02]  /*0710*/  @P4 SEL R4, RZ, 0x1, P5 ;  /* 0x00000001ff044807 */ /* 0x000fe40002800000 */
[----:B------:R-:W-:-:S02]  /*0720*/  SEL R3, R3, 0x2, P3 ;  /* 0x0000000203037807 */ /* 0x000fc40001800000 */
[----:B------:R-:W-:Y:S01]  /*0730*/  LOP3.LUT R4, R4, R5, RZ, 0xc0, !PT ;  /* 0x0000000504047212 */ /* 0x000fe200078ec0ff */
[----:B------:R-:W-:Y:S06]  /*0740*/  @!P1 BRA `(.L_x_4) ;  /* 0x0000000000089947 */ /* 0x000fec0003800000 */
[----:B--234-:R-:W-:Y:S01]  /*0750*/  UCGABAR_ARV ;  /* 0x00000000000079c7 */ /* 0x01cfe20008000000 */
[----:B------:R-:W-:Y:S05]  /*0760*/  BRA `(.L_x_5) ;  /* 0x0000000000047947 */ /* 0x000fea0003800000 */
.L_x_4:
[----:B--234-:R-:W-:Y:S01]  /*0770*/  NOP ;  /* 0x0000000000007918 */ /* 0x01cfe20000000000 */
.L_x_5:
[----:B------:R-:W-:Y:S01]  /*0780*/  ULDC.64 UR4, c[0x0][0x618] ;  /* 0x0001860000047ab9 */ /* 0x000fe20000000a00 */
[----:B------:R-:W-:Y:S01]  /*0790*/  ULDC.64 UR12, c[0x0][0x208] ;  /* 0x00008200000c7ab9 */ /* 0x000fe20000000a00 */
[----:B------:R-:W-:-:S04]  /*07a0*/  ISETP.NE.U32.AND P0, PT, RZ, UR4, PT ;  /* 0x00000004ff007c0c */ /* 0x000fc8000bf05070 */
[----:B------:R-:W-:-:S13]  /*07b0*/  ISETP.NE.AND.EX P0, PT, RZ, UR5, PT, P0 ;  /* 0x00000005ff007c0c */ /* 0x000fda000bf05300 */
[----:B------:R-:W-:Y:S05]  /*07c0*/  @!P0 BRA `(.L_x_6) ;  /* 0x00000000001c8947 */ /* 0x000fea0003800000 */
[----:B------:R-:W0:Y:S02]  /*07d0*/  LDC.64 R6, c[0x0][0x618] ;  /* 0x00018600ff067b82 */ /* 0x000e240000000a00 */
[----:B0-----:R-:W2:Y:S02]  /*07e0*/  LDG.E.64 R6, desc[UR12][R6.64] ;  /* 0x0000000c06067981 */ /* 0x001ea4000c1e1b00 */
[----:B--2---:R-:W-:-:S04]  /*07f0*/  ISETP.NE.U32.AND P0, PT, R6, RZ, PT ;  /* 0x000000ff0600720c */ /* 0x004fc80003f05070 */
[----:B------:R-:W-:-:S13]  /*0800*/  ISETP.NE.AND.EX P0, PT, R7, RZ, PT, P0 ;  /* 0x000000ff0700720c */ /* 0x000fda0003f05300 */
[----:B------:R-:W-:Y:S05]  /*0810*/  @!P0 BRA `(.L_x_6) ;  /* 0x0000000000088947 */ /* 0x000fea0003800000 */
[----:B------:R0:W5:Y:S01]  /*0820*/  LD.E R0, desc[UR12][R6.64] ;  /* 0x0000000c06007980 */ /* 0x000162000c101900 */
[----:B------:R-:W-:Y:S05]  /*0830*/  BRA `(.L_x_7) ;  /* 0x0000000000207947 */ /* 0x000fea0003800000 */
.L_x_6:
[----:B------:R-:W-:Y:S02]  /*0840*/  ULDC.64 UR4, c[0x0][0x608] ;  /* 0x0001820000047ab9 */ /* 0x000fe40000000a00 */
[----:B------:R-:W-:-:S04]  /*0850*/  ISETP.NE.U32.AND P0, PT, RZ, UR4, PT ;  /* 0x00000004ff007c0c */ /* 0x000fc8000bf05070 */
[----:B------:R-:W-:-:S13]  /*0860*/  ISETP.NE.AND.EX P0, PT, RZ, UR5, PT, P0 ;  /* 0x00000005ff007c0c */ /* 0x000fda000bf05300 */
[----:B------:R-:W-:Y:S05]  /*0870*/  @!P0 BRA `(.L_x_8) ;  /* 0x00000000000c8947 */ /* 0x000fea0003800000 */
[----:B------:R-:W0:Y:S02]  /*0880*/  LDC.64 R6, c[0x0][0x608] ;  /* 0x00018200ff067b82 */ /* 0x000e240000000a00 */
[----:B0-----:R1:W5:Y:S01]  /*0890*/  LDG.E R0, desc[UR12][R6.64] ;  /* 0x0000000c06007981 */ /* 0x001362000c1e1900 */
[----:B------:R-:W-:Y:S05]  /*08a0*/  BRA `(.L_x_7) ;  /* 0x0000000000047947 */ /* 0x000fea0003800000 */
.L_x_8:
[----:B------:R-:W2:Y:S02]  /*08b0*/  LDC R0, c[0x0][0x600] ;  /* 0x00018000ff007b82 */ /* 0x000ea40000000800 */
.L_x_7:
[----:B------:R-:W-:Y:S02]  /*08c0*/  ULDC.64 UR4, c[0x0][0x620] ;  /* 0x0001880000047ab9 */ /* 0x000fe40000000a00 */
[----:B------:R-:W-:-:S04]  /*08d0*/  ISETP.NE.U32.AND P0, PT, RZ, UR4, PT ;  /* 0x00000004ff007c0c */ /* 0x000fc8000bf05070 */
[----:B------:R-:W-:-:S13]  /*08e0*/  ISETP.NE.AND.EX P0, PT, RZ, UR5, PT, P0 ;  /* 0x00000005ff007c0c */ /* 0x000fda000bf05300 */
[----:B------:R-:W-:Y:S05]  /*08f0*/  @!P0 BRA `(.L_x_9) ;  /* 0x00000000001c8947 */ /* 0x000fea0003800000 */
[----:B01----:R-:W0:Y:S02]  /*0900*/  LDC.64 R6, c[0x0][0x620] ;  /* 0x00018800ff067b82 */ /* 0x003e240000000a00 */
[----:B0-----:R-:W3:Y:S02]  /*0910*/  LDG.E.64 R6, desc[UR12][R6.64] ;  /* 0x0000000c06067981 */ /* 0x001ee4000c1e1b00 */
[----:B---3--:R-:W-:-:S04]  /*0920*/  ISETP.NE.U32.AND P0, PT, R6, RZ, PT ;  /* 0x000000ff0600720c */ /* 0x008fc80003f05070 */
[----:B------:R-:W-:-:S13]  /*0930*/  ISETP.NE.AND.EX P0, PT, R7, RZ, PT, P0 ;  /* 0x000000ff0700720c */ /* 0x000fda0003f05300 */
[----:B------:R-:W-:Y:S05]  /*0940*/  @!P0 BRA `(.L_x_9) ;  /* 0x0000000000088947 */ /* 0x000fea0003800000 */
[----:B------:R0:W5:Y:S01]  /*0950*/  LD.E R14, desc[UR12][R6.64] ;  /* 0x0000000c060e7980 */ /* 0x000162000c101900 */
[----:B------:R-:W-:Y:S05]  /*0960*/  BRA `(.L_x_10) ;  /* 0x0000000000207947 */ /* 0x000fea0003800000 */
.L_x_9:
[----:B------:R-:W-:Y:S02]  /*0970*/  ULDC.64 UR4, c[0x0][0x610] ;  /* 0x0001840000047ab9 */ /* 0x000fe40000000a00 */
[----:B------:R-:W-:-:S04]  /*0980*/  ISETP.NE.U32.AND P0, PT, RZ, UR4, PT ;  /* 0x00000004ff007c0c */ /* 0x000fc8000bf05070 */
[----:B------:R-:W-:-:S13]  /*0990*/  ISETP.NE.AND.EX P0, PT, RZ, UR5, PT, P0 ;  /* 0x00000005ff007c0c */ /* 0x000fda000bf05300 */
[----:B------:R-:W-:Y:S05]  /*09a0*/  @!P0 BRA `(.L_x_11) ;  /* 0x00000000000c8947 */ /* 0x000fea0003800000 */
[----:B------:R-:W3:Y:S02]  /*09b0*/  LDC.64 R14, c[0x0][0x610] ;  /* 0x00018400ff0e7b82 */ /* 0x000ee40000000a00 */
[----:B---3--:R3:W5:Y:S01]  /*09c0*/  LDG.E R14, desc[UR12][R14.64] ;  /* 0x0000000c0e0e7981 */ /* 0x008762000c1e1900 */
[----:B------:R-:W-:Y:S05]  /*09d0*/  BRA `(.L_x_10) ;  /* 0x0000000000047947 */ /* 0x000fea0003800000 */
.L_x_11:
[----:B------:R-:W4:Y:S02]  /*09e0*/  LDC R14, c[0x0][0x604] ;  /* 0x00018100ff0e7b82 */ /* 0x000f240000000800 */
.L_x_10:
[----:B------:R-:W1:Y:S01]  /*09f0*/  LDC R5, c[0x0][0x3e8] ;  /* 0x0000fa00ff057b82 */ /* 0x000e620000000800 */
[----:B------:R-:W-:Y:S01]  /*0a00*/  ULDC UR4, c[0x0][0x3dc] ;  /* 0x0000f70000047ab9 */ /* 0x000fe20000000800 */
[----:B------:R-:W-:Y:S01]  /*0a10*/  ULDC.64 UR6, c[0x0][0x3e0] ;  /* 0x0000f80000067ab9 */ /* 0x000fe20000000a00 */
[----:B------:R-:W-:Y:S02]  /*0a20*/  UIADD3 UR4, UR4, 0x3f, URZ ;  /* 0x0000003f04047890 */ /* 0x000fe4000fffe03f */
[----:B------:R-:W-:Y:S02]  /*0a30*/  UIMAD UR6, UR7, UR6, URZ ;  /* 0x00000006070672a4 */ /* 0x000fe4000f8e023f */
[----:B------:R-:W-:-:S04]  /*0a40*/  USHF.R.S32.HI UR5, URZ, 0x1f, UR4 ;  /* 0x0000001f3f057899 */ /* 0x000fc80008011404 */
[----:B------:R-:W-:-:S04]  /*0a50*/  ULEA.HI UR5, UR5, UR4, URZ, 0x6 ;  /* 0x0000000405057291 */ /* 0x000fc8000f8f303f */
[----:B------:R-:W-:Y:S01]  /*0a60*/  USHF.R.S32.HI UR15, URZ, 0x6, UR5 ;  /* 0x000000063f0f7899 */ /* 0x000fe20008011405 */
[----:B-1----:R-:W-:-:S05]  /*0a70*/  IMAD R5, R5, UR6, RZ ;  /* 0x0000000605057c24 */ /* 0x002fca000f8e02ff */
[----:B------:R-:W-:Y:S01]  /*0a80*/  IMAD R5, R5, UR15, RZ ;  /* 0x0000000f05057c24 */ /* 0x000fe2000f8e02ff */
[----:B------:R-:W-:Y:S06]  /*0a90*/  @!P1 BRA `(.L_x_12) ;  /* 0x00000000000c9947 */ /* 0x000fec0003800000 */
[----:B------:R-:W-:Y:S01]  /*0aa0*/  UCGABAR_WAIT ;  /* 0x0000000000007dc7 */ /* 0x000fe20008000000 */
[----:B------:R-:W-:Y:S01]  /*0ab0*/  CCTL.IVALL ;  /* 0x00000000ff00798f */ /* 0x000fe20002000000 */
[----:B------:R-:W-:Y:S05]  /*0ac0*/  BRA `(.L_x_13) ;  /* 0x0000000000047947 */ /* 0x000fea0003800000 */
.L_x_12:
[----:B------:R-:W-:Y:S06]  /*0ad0*/  BAR.SYNC.DEFER_BLOCKING 0x0 ;  /* 0x0000000000007b1d */ /* 0x000fec0000010000 */
.L_x_13:
[----:B------:R-:W-:-:S13]  /*0ae0*/  ISETP.NE.AND P0, PT, R9, RZ, PT ;  /* 0x000000ff0900720c */ /* 0x000fda0003f05270 */
[----:B------:R-:W-:Y:S05]  /*0af0*/  @!P0 BRA `(.L_x_14) ;  /* 0x0000005800348947 */ /* 0x000fea0003800000 */
[----:B------:R-:W-:-:S13]  /*0b00*/  ISETP.NE.AND P0, PT, R9, 0x1, PT ;  /* 0x000000010900780c */ /* 0x000fda0003f05270 */
[----:B------:R-:W-:Y:S05]  /*0b10*/  @P0 EXIT ;  /* 0x000000000000094d */ /* 0x000fea0003800000 */
[----:B------:R-:W-:Y:S01]  /*0b20*/  ISETP.GE.AND P0, PT, R5, 0x1, PT ;  /* 0x000000010500780c */ /* 0x000fe20003f06270 */
[----:B------:R-:W-:Y:S01]  /*0b30*/  UMOV UR4, URZ ;  /* 0x0000003f00047c82 */ /* 0x000fe20008000000 */
[----:B------:R-:W-:Y:S02]  /*0b40*/  CS2R R54, SRZ ;  /* 0x0000000000367805 */ /* 0x000fe4000001ff00 */
[----:B------:R-:W-:Y:S02]  /*0b50*/  CS2R R56, SRZ ;  /* 0x0000000000387805 */ /* 0x000fe4000001ff00 */
[----:B------:R-:W-:Y:S02]  /*0b60*/  CS2R R58, SRZ ;  /* 0x00000000003a7805 */ /* 0x000fe4000001ff00 */
[----:B------:R-:W-:Y:S02]  /*0b70*/  CS2R R60, SRZ ;  /* 0x00000000003c7805 */ /* 0x000fe4000001ff00 */
[----:B------:R-:W-:-:S02]  /*0b80*/  CS2R R62, SRZ ;  /* 0x00000000003e7805 */ /* 0x000fc4000001ff00 */
[----:B------:R-:W-:Y:S02]  /*0b90*/  CS2R R64, SRZ ;  /* 0x0000000000407805 */ /* 0x000fe4000001ff00 */
        /* <DEDUP_REMOVED lines=25> */
[----:B------:R-:W-:Y:S01]  /*0d30*/  CS2R R52, SRZ ;  /* 0x0000000000347805 */ /* 0x000fe2000001ff00 */
[----:B------:R-:W-:Y:S06]  /*0d40*/  @!P0 BRA `(.L_x_15) ;  /* 0x0000000000e88947 */ /* 0x000fec0003800000 */
[----:B0-----:R-:W-:-:S04]  /*0d50*/  LOP3.LUT R6, R3, 0x1, RZ, 0xfc, !PT ;  /* 0x0000000103067812 */ /* 0x001fc800078efcff */
[----:B------:R-:W-:-:S13]  /*0d60*/  ISETP.NE.AND P1, PT, R6, 0x3, PT ;  /* 0x000000030600780c */ /* 0x000fda0003f25270 */
[----:B------:R-:W-:Y:S05]  /*0d70*/  @!P1 BRA `(.L_x_16) ;  /* 0x0000000000049947 */ /* 0x000fea0003800000 */
[----:B------:R-:W-:Y:S01]  /*0d80*/  BPT.TRAP 0x1 ;  /* 0x000000040000795c */ /* 0x000fe20000300000 */
.L_x_16:
[----:B------:R-:W0:Y:S01]  /*0d90*/  S2UR UR5, SR_CgaCtaId ;  /* 0x00000000000579c3 */ /* 0x000e220000008800 */
[----:B------:R-:W-:Y:S01]  /*0da0*/  SHF.L.U32 R6, RZ, 0x1f, RZ ;  /* 0x0000001fff067819 */ /* 0x000fe200000006ff */
[----:B------:R-:W-:Y:S02]  /*0db0*/  UMOV UR4, 0x400 ;  /* 0x0000040000047882 */ /* 0x000fe40000000000 */
[----:B0-----:R-:W-:-:S12]  /*0dc0*/  ULEA UR4, UR5, UR4, 0x18 ;  /* 0x0000000405047291 */ /* 0x001fd8000f8ec03f */
.L_x_17:
[----:B0-----:R-:W-:-:S04]  /*0dd0*/  IMAD.U32 R7, RZ, RZ, UR4 ;  /* 0x00000004ff077e24 */ /* 0x001fc8000f8e00ff */
[----:B------:R0:W1:Y:S03]  /*0de0*/  SYNCS.PHASECHK.TRANS64.TRYWAIT P1, [R7+URZ+0x36000], R6 ;  /* 0x03600006070075a7 */ /* 0x000066000802017f */
[----:B-1----:R-:W-:Y:S05]  /*0df0*/  @!P1 NANOSLEEP.SYNCS 0x989680 ;  /* 0x009896800000995d */ /* 0x002fea0003900000 */
[----:B------:R-:W1:Y:S02]  /*0e00*/  @!P1 SYNCS.PHASECHK.TRANS64 P1, [R7+URZ+0x36000], R6 ;  /* 0x03600006070095a7 */ /* 0x000e64000802007f */
[----:B-1----:R-:W-:Y:S05]  /*0e10*/  @!P1 BRA `(.L_x_17) ;  /* 0xfffffffc00ec9947 */ /* 0x002fea000383ffff */
[----:B------:R-:W-:Y:S01]  /*0e20*/  UIADD3 UR5, UR4, 0x24000, URZ ;  /* 0x0002400004057890 */ /* 0x000fe2000fffe03f */
[----:B------:R-:W-:Y:S01]  /*0e30*/  WARPGROUP.ARRIVE ;  /* 0x00000000000079c5 */ /* 0x000fe20000000000 */
[----:B------:R-:W-:Y:S02]  /*0e40*/  USHF.R.U32.HI UR4, URZ, 0x4, UR4 ;  /* 0x000000043f047899 */ /* 0x000fe40008011604 */
[----:B------:R-:W-:Y:S02]  /*0e50*/  USHF.R.U32.HI UR5, URZ, 0x4, UR5 ;  /* 0x000000043f057899 */ /* 0x000fe40008011605 */
[----:B------:R-:W-:Y:S02]  /*0e60*/  ULOP3.LUT UR4, UR4, 0x3fff, URZ, 0xc0, !UPT ;  /* 0x00003fff04047892 */ /* 0x000fe4000f8ec03f */
[----:B------:R-:W-:Y:S02]  /*0e70*/  ULOP3.LUT UR5, UR5, 0x3fff, URZ, 0xc0, !UPT ;  /* 0x00003fff05057892 */ /* 0x000fe4000f8ec03f */
[----:B------:R-:W-:-:S02]  /*0e80*/  ULOP3.LUT UR9, UR4, 0x10000, URZ, 0xfc, !UPT ;  /* 0x0001000004097892 */ /* 0x000fc4000f8efc3f */
[----:B------:R-:W-:Y:S02]  /*0e90*/  ULOP3.LUT UR10, UR5, 0x10000, URZ, 0xfc, !UPT ;  /* 0x00010000050a7892 */ /* 0x000fe4000f8efc3f */
[----:B------:R-:W-:Y:S01]  /*0ea0*/  UIADD3 UR8, UR9, 0x200, URZ ;  /* 0x0000020009087890 */ /* 0x000fe2000fffe03f */
[----:B------:R-:W-:Y:S02]  /*0eb0*/  UMOV UR5, 0x40000040 ;  /* 0x4000004000057882 */ /* 0x000fe40000000000 */
[----:B------:R-:W-:Y:S01]  /*0ec0*/  UMOV UR4, UR9 ;  /* 0x0000000900047c82 */ /* 0x000fe20008000000 */
[----:B------:R-:W-:Y:S01]  /*0ed0*/  UMOV UR7, 0x40000040 ;  /* 0x4000004000077882 */ /* 0x000fe20000000000 */
[----:B------:R-:W-:Y:S02]  /*0ee0*/  UMOV UR6, UR10 ;  /* 0x0000000a00067c82 */ /* 0x000fe40008000000 */
[----:B------:R-:W-:Y:S01]  /*0ef0*/  HGMMA.64x64x16.F32.BF16 R56, gdesc[UR4], RZ, !UPT ;  /* 0x00e00000043879f0 */ /* 0x000fe2000c7018ff */
[----:B------:R-:W-:Y:S01]  /*0f00*/  UMOV UR4, UR8 ;  /* 0x0000000800047c82 */ /* 0x000fe20008000000 */
[----:B------:R-:W-:Y:S01]  /*0f10*/  UMOV UR5, 0x40000040 ;  /* 0x4000004000057882 */ /* 0x000fe20000000000 */
[----:B------:R-:W-:Y:S01]  /*0f20*/  UIADD3 UR8, UR9, 0x202, URZ ;  /* 0x0000020209087890 */ /* 0x000fe2000fffe03f */
[----:B------:R-:W-:Y:S01]  /*0f30*/  HGMMA.64x64x16.F32.BF16 R24, gdesc[UR4], RZ, !UPT ;  /* 0x00e00000041879f0 */ /* 0x000fe2000c7018ff */
[----:B------:R-:W-:-:S02]  /*0f40*/  UIADD3 UR4, UR9, 0x2, URZ ;  /* 0x0000000209047890 */ /* 0x000fc4000fffe03f */
[----:B------:R-:W-:Y:S01]  /*0f50*/  UIADD3 UR6, UR10, 0x2, URZ ;  /* 0x000000020a067890 */ /* 0x000fe2000fffe03f */
[----:B------:R-:W-:Y:S01]  /*0f60*/  UMOV UR5, 0x40000040 ;  /* 0x4000004000057882 */ /* 0x000fe20000000000 */
[----:B------:R-:W-:-:S07]  /*0f70*/  UMOV UR7, 0x40000040 ;  /* 0x4000004000077882 */ /* 0x000fce0000000000 */
[----:B------:R-:W-:Y:S01]  /*0f80*/  HGMMA.64x64x16.F32.BF16 R56, gdesc[UR4], R56 ;  /* 0x00e00000043879f0 */ /* 0x000fe20008701838 */
[----:B------:R-:W-:Y:S01]  /*0f90*/  UMOV UR4, UR8 ;  /* 0x0000000800047c82 */ /* 0x000fe20008000000 */
[----:B------:R-:W-:Y:S01]  /*0fa0*/  UMOV UR5, 0x40000040 ;  /* 0x4000004000057882 */ /* 0x000fe20000000000 */
[----:B------:R-:W-:Y:S01]  /*0fb0*/  UIADD3 UR8, UR9, 0x204, URZ ;  /* 0x0000020409087890 */ /* 0x000fe2000fffe03f */
[----:B------:R-:W-:Y:S01]  /*0fc0*/  HGMMA.64x64x16.F32.BF16 R24, gdesc[UR4], R24 ;  /* 0x00e00000041879f0 */ /* 0x000fe20008701818 */
[----:B------:R-:W-:Y:S02]  /*0fd0*/  UIADD3 UR4, UR9, 0x4, URZ ;  /* 0x0000000409047890 */ /* 0x000fe4000fffe03f */
        /* <DEDUP_REMOVED lines=14> */
[----:B------:R-:W-:Y:S02]  /*10c0*/  UMOV UR5, 0x40000040 ;  /* 0x4000004000057882 */ /* 0x000fe40000000000 */
[----:B------:R-:W-:Y:S01]  /*10d0*/  HGMMA.64x64x16.F32.BF16 R24, gdesc[UR4], R24, gsb0 ;  /* 0x00e00000041879f0 */ /* 0x000fe20008001818 */
[----:B------:R-:W-:-:S05]  /*10e0*/  UMOV UR4, 0x1 ;  /* 0x0000000100047882 */ /* 0x000fca0000000000 */
.L_x_15:
[----:B0-----:R-:W-:-:S05]  /*10f0*/  VIMNMX R6, R5, 0x1, PT ;  /* 0x0000000105067848 */ /* 0x001fca0003fe0100 */
[----:B------:R-:W-:-:S05]  /*1100*/  IMAD.IADD R6, R5, 0x1, -R6 ;  /* 0x0000000105067824 */ /* 0x000fca00078e0a06 */
[----:B------:R-:W-:-:S13]  /*1110*/  ISETP.GE.AND P1, PT, R6, 0x1, PT ;  /* 0x000000010600780c */ /* 0x000fda0003f26270 */
[----:B------:R-:W-:Y:S05]  /*1120*/  @!P1 BRA `(.L_x_18) ;  /* 0x00000004005c9947 */ /* 0x000fea0003800000 */
[----:B------:R-:W0:Y:S01]  /*1130*/  S2UR UR6, SR_CgaCtaId ;  /* 0x00000000000679c3 */ /* 0x000e220000008800 */
[----:B------:R-:W-:Y:S01]  /*1140*/  UMOV UR5, 0x400 ;  /* 0x0000040000057882 */ /* 0x000fe20000000000 */
[----:B------:R-:W-:Y:S01]  /*1150*/  LOP3.LUT R11, R3, 0x1, RZ, 0xfc, !PT ;  /* 0x00000001030b7812 */ /* 0x000fe200078efcff */
[----:B------:R-:W-:Y:S01]  /*1160*/  IMAD.MOV.U32 R10, RZ, RZ, RZ ;  /* 0x000000ffff0a7224 */ /* 0x000fe200078e00ff */
[----:B------:R-:W-:Y:S01]  /*1170*/  UISETP.NE.U32.AND UP0, UPT, UR4, URZ, UPT ;  /* 0x0000003f0400728c */ /* 0x000fe2000bf05070 */
[----:B------:R-:W-:Y:S02]  /*1180*/  IMAD.MOV.U32 R5, RZ, RZ, R6 ;  /* 0x000000ffff057224 */ /* 0x000fe400078e0006 */
[----:B------:R-:W-:Y:S01]  /*1190*/  IMAD.MOV.U32 R7, RZ, RZ, RZ ;  /* 0x000000ffff077224 */ /* 0x000fe200078e00ff */
[----:B0-----:R-:W-:-:S04]  /*11a0*/  ULEA UR14, UR6, UR5, 0x18 ;  /* 0x00000005060e7291 */ /* 0x001fc8000f8ec03f */
[----:B------:R-:W-:Y:S02]  /*11b0*/  UIADD3 UR6, UR14, 0x24000, URZ ;  /* 0x000240000e067890 */ /* 0x000fe4000fffe03f */
[----:B------:R-:W-:Y:S02]  /*11c0*/  USHF.R.U32.HI UR5, URZ, 0x4, UR14 ;  /* 0x000000043f057899 */ /* 0x000fe4000801160e */
[----:B------:R-:W-:Y:S02]  /*11d0*/  USHF.R.U32.HI UR6, URZ, 0x4, UR6 ;  /* 0x000000043f067899 */ /* 0x000fe40008011606 */
[----:B------:R-:W-:Y:S02]  /*11e0*/  ULOP3.LUT UR5, UR5, 0x3fff, URZ, 0xc0, !UPT ;  /* 0x00003fff05057892 */ /* 0x000fe4000f8ec03f */
[----:B------:R-:W-:Y:S02]  /*11f0*/  ULOP3.LUT UR6, UR6, 0x3fff, URZ, 0xc0, !UPT ;  /* 0x00003fff06067892 */ /* 0x000fe4000f8ec03f */
[----:B------:R-:W-:-:S02]  /*1200*/  ULOP3.LUT UR15, UR5, 0x10000, URZ, 0xfc, !UPT ;  /* 0x00010000050f7892 */ /* 0x000fc4000f8efc3f */
[----:B------:R-:W-:-:S12]  /*1210*/  ULOP3.LUT UR16, UR6, 0x10000, URZ, 0xfc, !UPT ;  /* 0x0001000006107892 */ /* 0x000fd8000f8efc3f */
.L_x_23:
[----:B------:R-:W-:-:S13]  /*1220*/  ISETP.NE.AND P2, PT, R11, 0x3, PT ;  /* 0x000000030b00780c */ /* 0x000fda0003f45270 */
[----:B------:R-:W-:Y:S05]  /*1230*/  @!P2 BRA `(.L_x_19) ;  /* 0x000000000004a947 */ /* 0x000fea0003800000 */
[----:B------:R-:W-:Y:S01]  /*1240*/  BPT.TRAP 0x1 ;  /* 0x000000040000795c */ /* 0x000fe20000300000 */
.L_x_19:
[----:B------:R-:W-:Y:S01]  /*1250*/  SHF.L.U32 R8, R10, 0x1f, RZ ;  /* 0x0000001f0a087819 */ /* 0x000fe200000006ff */
[----:B------:R-:W-:-:S12]  /*1260*/  ULEA UR5, UR4, UR14, 0x3 ;  /* 0x0000000e04057291 */ /* 0x000fd8000f8e183f */
.L_x_20:
[----:B0-----:R-:W-:-:S04]  /*1270*/  IMAD.U32 R9, RZ, RZ, UR5 ;  /* 0x00000005ff097e24 */ /* 0x001fc8000f8e00ff */
[----:B------:R0:W1:Y:S03]  /*1280*/  SYNCS.PHASECHK.TRANS64.TRYWAIT P1, [R9+URZ+0x36000], R8 ;  /* 0x03600008090075a7 */ /* 0x000066000802017f */
[----:B-1----:R-:W-:Y:S05]  /*1290*/  @!P1 NANOSLEEP.SYNCS 0x989680 ;  /* 0x009896800000995d */ /* 0x002fea0003900000 */
[----:B------:R-:W1:Y:S02]  /*12a0*/  @!P1 SYNCS.PHASECHK.TRANS64 P1, [R9+URZ+0x36000], R8 ;  /* 0x03600008090095a7 */ /* 0x000e64000802007f */
[----:B-1----:R-:W-:Y:S05]  /*12b0*/  @!P1 BRA `(.L_x_20) ;  /* 0xfffffffc00ec9947 */ /* 0x002fea000383ffff */
[----:B------:R-:W-:Y:S01]  /*12c0*/  ULEA UR6, UR4, UR15, 0xa ;  /* 0x0000000f04067291 */ /* 0x000fe2000f8e503f */
[----:B------:R-:W-:Y:S01]  /*12d0*/  WARPGROUP.ARRIVE ;  /* 0x00000000000079c5 */ /* 0x000fe20000000000 */
[----:B------:R-:W-:Y:S02]  /*12e0*/  ULEA UR5, UR4, UR16, 0x9 ;  /* 0x0000001004057291 */ /* 0x000fe4000f8e483f */
[----:B------:R-:W-:Y:S01]  /*12f0*/  UIADD3 UR7, UR6, 0x200, URZ ;  /* 0x0000020006077890 */ /* 0x000fe2000fffe03f */
[----:B------:R-:W-:Y:S02]  /*1300*/  UMOV UR11, 0x40000040 ;  /* 0x40000040000b7882 */ /* 0x000fe40000000000 */
[----:B------:R-:W-:Y:S01]  /*1310*/  UMOV UR8, UR6 ;  /* 0x0000000600087c82 */ /* 0x000fe20008000000 */
[----:B------:R-:W-:Y:S01]  /*1320*/  UMOV UR9, 0x40000040 ;  /* 0x4000004000097882 */ /* 0x000fe20000000000 */
[----:B------:R-:W-:Y:S02]  /*1330*/  UMOV UR10, UR5 ;  /* 0x00000005000a7c82 */ /* 0x000fe40008000000 */
[----:B------:R-:W-:Y:S01]  /*1340*/  HGMMA.64x64x16.F32.BF16 R56, gdesc[UR8], R56, UP0 ;  /* 0x00e00000083879f0 */ /* 0x000fe2000bf01838 */
[----:B------:R-:W-:Y:S01]  /*1350*/  UMOV UR8, UR7 ;  /* 0x0000000700087c82 */ /* 0x000fe20008000000 */
[----:B------:R-:W-:Y:S01]  /*1360*/  UMOV UR9, 0x40000040 ;  /* 0x4000004000097882 */ /* 0x000fe20000000000 */
[----:B------:R-:W-:Y:S01]  /*1370*/  UIADD3 UR7, UR6, 0x202, URZ ;  /* 0x0000020206077890 */ /* 0x000fe2000fffe03f */
[----:B------:R-:W-:Y:S01]  /*1380*/  HGMMA.64x64x16.F32.BF16 R24, gdesc[UR8], R24, UP0 ;  /* 0x00e00000081879f0 */ /* 0x000fe2000bf01818 */
        /* <DEDUP_REMOVED lines=16> */
[----:B------:R-:W-:Y:S01]  /*1490*/  HGMMA.64x64x16.F32.BF16 R24, gdesc[UR8], R24 ;  /* 0x00e00000081879f0 */ /* 0x000fe20008701818 */
[----:B------:R-:W-:Y:S02]  /*14a0*/  UIADD3 UR10, UR5, 0x6, URZ ;  /* 0x00000006050a7890 */ /* 0x000fe4000fffe03f */
[----:B------:R-:W-:Y:S02]  /*14b0*/  UIADD3 UR8, UR6, 0x6, URZ ;  /* 0x0000000606087890 */ /* 0x000fe4000fffe03f */
[----:B------:R-:W-:Y:S01]  /*14c0*/  UIADD3 UR6, UR6, 0x206, URZ ;  /* 0x0000020606067890 */ /* 0x000fe2000fffe03f */
[----:B------:R-:W-:Y:S01]  /*14d0*/  UMOV UR11, 0x40000040 ;  /* 0x40000040000b7882 */ /* 0x000fe20000000000 */
[----:B------:R-:W-:-:S05]  /*14e0*/  UMOV UR9, 0x40000040 ;  /* 0x4000004000097882 */ /* 0x000fca0000000000 */
[----:B------:R-:W-:Y:S01]  /*14f0*/  HGMMA.64x64x16.F32.BF16 R56, gdesc[UR8], R56 ;  /* 0x00e00000083879f0 */ /* 0x000fe20008701838 */
[----:B------:R-:W-:Y:S01]  /*1500*/  UMOV UR8, UR6 ;  /* 0x0000000600087c82 */ /* 0x000fe20008000000 */
[----:B------:R-:W-:Y:S02]  /*1510*/  UMOV UR9, 0x40000040 ;  /* 0x4000004000097882 */ /* 0x000fe40000000000 */
[----:B------:R-:W-:Y:S03]  /*1520*/  HGMMA.64x64x16.F32.BF16 R24, gdesc[UR8], R24, gsb0 ;  /* 0x00e00000081879f0 */ /* 0x000fe60008001818 */
[----:B------:R-:W-:Y:S02]  /*1530*/  WARPGROUP.DEPBAR.LE gsb0, 0x1 ;  /* 0x00008000000079c5 */ /* 0x000fe40000010100 */
[----:B------:R-:W-:Y:S05]  /*1540*/  @!P2 BRA `(.L_x_21) ;  /* 0x000000000004a947 */ /* 0x000fea0003800000 */
[----:B------:R-:W-:Y:S01]  /*1550*/  BPT.TRAP 0x1 ;  /* 0x000000040000795c */ /* 0x000fe20000300000 */
.L_x_21:
[----:B------:R-:W-:-:S13]  /*1560*/  ISETP.NE.AND P1, PT, R4, RZ, PT ;  /* 0x000000ff0400720c */ /* 0x000fda0003f25270 */
[----:B0-----:R-:W-:-:S05]  /*1570*/  @P1 LEA R8, R7, UR14, 0x3 ;  /* 0x0000000e07081c11 */ /* 0x001fca000f8e18ff */
[----:B------:R-:W-:-:S05]  /*1580*/  @P1 VIADD R9, R8, 0x36048 ;  /* 0x0003604808091836 */ /* 0x000fca0000000000 */
[----:B------:R-:W-:-:S04]  /*1590*/  @P1 PRMT R9, R2, 0x654, R9 ;  /* 0x0000065402091816 */ /* 0x000fc80000000009 */
[----:B------:R0:W-:Y:S01]  /*15a0*/  @P1 SYNCS.ARRIVE.TRANS64.RED.A1T0 RZ, [R9+URZ], RZ ;  /* 0x000000ff09ff19a7 */ /* 0x0001e2000810043f */
[----:B------:R-:W-:-:S13]  /*15b0*/  ISETP.GT.U32.AND P1, PT, R3, 0x1, PT ;  /* 0x000000010300780c */ /* 0x000fda0003f24070 */
[----:B0-----:R-:W-:Y:S05]  /*15c0*/  @P1 BRA `(.L_x_22) ;  /* 0x0000000000041947 */ /* 0x001fea0003800000 */
[----:B------:R-:W-:Y:S01]  /*15d0*/  BPT.TRAP 0x1 ;  /* 0x000000040000795c */ /* 0x000fe20000300000 */
.L_x_22:
[----:B------:R-:W-:Y:S01]  /*15e0*/  UIADD3 UR4, UR4, 0x1, URZ ;  /* 0x0000000104047890 */ /* 0x000fe2000fffe03f */
[----:B------:R-:W-:Y:S01]  /*15f0*/  ISETP.GT.AND P2, PT, R5, 0x1, PT ;  /* 0x000000010500780c */ /* 0x000fe20003f44270 */
[----:B------:R-:W-:Y:S02]  /*1600*/  VIADD R7, R7, 0x1 ;  /* 0x0000000107077836 */ /* 0x000fe40000000000 */
[----:B------:R-:W-:Y:S01]  /*1610*/  UISETP.NE.AND UP0, UPT, UR4, 0x9, UPT ;  /* 0x000000090400788c */ /* 0x000fe2000bf05270 */
[----:B------:R-:W-:Y:S02]  /*1620*/  VIADD R5, R5, 0xffffffff ;  /* 0xffffffff05057836 */ /* 0x000fe40000000000 */
[C---:B------:R-:W-:Y:S01]  /*1630*/  ISETP.NE.AND P1, PT, R7.reuse, 0x9, PT ;  /* 0x000000090700780c */ /* 0x040fe20003f25270 */
[----:B------:R-:W-:Y:S02]  /*1640*/  USEL UR5, URZ, 0x1, UP0 ;  /* 0x000000013f057887 */ /* 0x000fe40008000000 */
[----:B------:R-:W-:Y:S01]  /*1650*/  USEL UR4, UR4, URZ, UP0 ;  /* 0x0000003f04047287 */ /* 0x000fe20008000000 */
[----:B------:R-:W-:Y:S01]  /*1660*/  SEL R7, R7, RZ, P1 ;  /* 0x000000ff07077207 */ /* 0x000fe20000800000 */
[----:B------:R-:W-:-:S02]  /*1670*/  UPLOP3.LUT UP0, UPT, UPT, UPT, UPT, 0x80, 0x0 ;  /* 0x000000000000789c */ /* 0x000fc40003f0f070 */
[----:B------:R-:W-:Y:S01]  /*1680*/  LOP3.LUT R10, R10, UR5, RZ, 0x3c, !PT ;  /* 0x000000050a0a7c12 */ /* 0x000fe2000f8e3cff */
[----:B------:R-:W-:Y:S08]  /*1690*/  @P2 BRA `(.L_x_23) ;  /* 0xfffffff800e02947 */ /* 0x000ff0000383ffff */
.L_x_18:
[----:B------:R-:W-:Y:S02]  /*16a0*/  WARPGROUP.DEPBAR.LE gsb0, 0x0 ;  /* 0x00008000000079c5 */ /* 0x000fe40000010000 */
[----:B------:R-:W-:Y:S05]  /*16b0*/  @!P0 BRA `(.L_x_24) ;  /* 0x0000000000548947 */ /* 0x000fea0003800000 */
[----:B------:R-:W-:-:S04]  /*16c0*/  LOP3.LUT R5, R3, 0x1, RZ, 0xfc, !PT ;  /* 0x0000000103057812 */ /* 0x000fc800078efcff */
[----:B------:R-:W-:-:S13]  /*16d0*/  ISETP.NE.AND P0, PT, R5, 0x3, PT ;  /* 0x000000030500780c */ /* 0x000fda0003f05270 */
[----:B------:R-:W-:Y:S05]  /*16e0*/  @!P0 BRA `(.L_x_25) ;  /* 0x0000000000048947 */ /* 0x000fea0003800000 */
[----:B------:R-:W-:Y:S01]  /*16f0*/  BPT.TRAP 0x1 ;  /* 0x000000040000795c */ /* 0x000fe20000300000 */
.L_x_25:
[----:B------:R-:W-:Y:S01]  /*1700*/  ISETP.NE.AND P0, PT, R4, RZ, PT ;  /* 0x000000ff0400720c */ /* 0x000fe20003f05270 */
[----:B------:R-:W-:Y:S01]  /*1710*/  BSSY B0, `(.L_x_26) ;  /* 0x000000d000007945 */ /* 0x000fe20003800000 */
[----:B------:R-:W-:-:S11]  /*1720*/  ISETP.GT.U32.AND P1, PT, R3, 0x1, PT ;  /* 0x000000010300780c */ /* 0x000fd60003f24070 */
[----:B------:R-:W-:Y:S05]  /*1730*/  @!P0 BRA `(.L_x_27) ;  /* 0x0000000000288947 */ /* 0x000fea0003800000 */
[----:B------:R-:W0:Y:S01]  /*1740*/  S2R R8, SR_CgaCtaId ;  /* 0x0000000000087919 */ /* 0x000e220000008800 */
[----:B------:R-:W-:Y:S01]  /*1750*/  IMAD.WIDE.U32 R4, R6, 0x38e38e39, RZ ;  /* 0x38e38e3906047825 */ /* 0x000fe200078e00ff */
[----:B------:R-:W-:-:S04]  /*1760*/  MOV R3, 0x400 ;  /* 0x0000040000037802 */ /* 0x000fc80000000f00 */
[----:B------:R-:W-:-:S05]  /*1770*/  SHF.R.U32.HI R5, RZ, 0x1, R5 ;  /* 0x00000001ff057819 */ /* 0x000fca0000011605 */
[----:B------:R-:W-:Y:S01]  /*1780*/  IMAD R6, R5, -0x9, R6 ;  /* 0xfffffff705067824 */ /* 0x000fe200078e0206 */
[----:B0-----:R-:W-:-:S05]  /*1790*/  LEA R3, R8, R3, 0x18 ;  /* 0x0000000308037211 */ /* 0x001fca00078ec0ff */
[----:B------:R-:W-:-:S04]  /*17a0*/  IMAD R6, R6, 0x8, R3 ;  /* 0x0000000806067824 */ /* 0x000fc800078e0203 */
[----:B------:R-:W-:-:S05]  /*17b0*/  VIADD R3, R6, 0x36048 ;  /* 0x0003604806037836 */ /* 0x000fca0000000000 */
[----:B------:R-:W-:-:S04]  /*17c0*/  PRMT R3, R2, 0x654, R3 ;  /* 0x0000065402037816 */ /* 0x000fc80000000003 */
[----:B------:R0:W-:Y:S03]  /*17d0*/  SYNCS.ARRIVE.TRANS64.RED.A1T0 RZ, [R3+URZ], RZ ;  /* 0x000000ff03ff79a7 */ /* 0x0001e6000810043f */
.L_x_27:
[----:B------:R-:W-:Y:S05]  /*17e0*/  BSYNC B0 ;  /* 0x0000000000007941 */ /* 0x000fea0003800000 */
.L_x_26:
[----:B------:R-:W-:Y:S05]  /*17f0*/  @P1 BRA `(.L_x_24) ;  /* 0x0000000000041947 */ /* 0x000fea0003800000 */
[----:B------:R-:W-:Y:S01]  /*1800*/  BPT.TRAP 0x1 ;  /* 0x000000040000795c */ /* 0x000fe20000300000 */
.L_x_24:
[----:B------:R-:W0:Y:S01]  /*1810*/  S2R R2, SR_TID.X ;  /* 0x0000000000027919 */ /* 0x000e220000002100 */
[----:B------:R-:W-:Y:S01]  /*1820*/  ULDC.64 UR4, c[0x0][0x280] ;  /* 0x0000a00000047ab9 */ /* 0x000fe20000000a00 */
[----:B------:R-:W1:Y:S01]  /*1830*/  S2R R4, SR_CTAID.Y ;  /* 0x0000000000047919 */ /* 0x000e620000002600 */
[----:B------:R-:W2:Y:S01]  /*1840*/  S2R R9, SR_CTAID.X ;  /* 0x0000000000097919 */ /* 0x000ea20000002500 */
[----:B0-----:R-:W-:-:S04]  /*1850*/  SHF.R.S32.HI R3, RZ, 0x1f, R2 ;  /* 0x0000001fff037819 */ /* 0x001fc80000011402 */
[----:B------:R-:W-:Y:S01]  /*1860*/  LEA.HI R3, R3, R2, RZ, 0x7 ;  /* 0x0000000203037211 */ /* 0x000fe200078f38ff */
[----:B-1----:R-:W-:-:S03]  /*1870*/  IMAD.SHL.U32 R4, R4, 0x40, RZ ;  /* 0x0000004004047824 */ /* 0x002fc600078e00ff */
[----:B------:R-:W-:Y:S01]  /*1880*/  LOP3.LUT R3, R3, 0xffffff80, RZ, 0xc0, !PT ;  /* 0xffffff8003037812 */ /* 0x000fe200078ec0ff */
[----:B--2---:R-:W-:Y:S01]  /*1890*/  IMAD.SHL.U32 R8, R9, 0x80, RZ ;  /* 0x0000008009087824 */ /* 0x004fe200078e00ff */
[----:B------:R-:W-:-:S03]  /*18a0*/  ISETP.GE.AND P0, PT, R4, UR5, PT ;  /* 0x0000000504007c0c */ /* 0x000fc6000bf06270 */
[----:B------:R-:W-:Y:S01]  /*18b0*/  IMAD.IADD R10, R2, 0x1, -R3 ;  /* 0x00000001020a7824 */ /* 0x000fe200078e0a03 */
[----:B------:R-:W-:-:S04]  /*18c0*/  ISETP.GE.OR P0, PT, R8, UR4, P0 ;  /* 0x0000000408007c0c */ /* 0x000fc80008706670 */
[----:B------:R-:W-:-:S04]  /*18d0*/  SHF.R.S32.HI R7, RZ, 0x1f, R10 ;  /* 0x0000001fff077819 */ /* 0x000fc8000001140a */
[----:B------:R-:W-:-:S04]  /*18e0*/  LEA.HI R2, R7, R10, RZ, 0x2 ;  /* 0x0000000a07027211 */ /* 0x000fc800078f10ff */
[--C-:B------:R-:W-:Y:S02]  /*18f0*/  SHF.R.S32.HI R16, RZ, 0x2, R2.reuse ;  /* 0x00000002ff107819 */ /* 0x100fe40000011402 */
[----:B------:R-:W-:-:S04]  /*1900*/  SHF.R.S32.HI R3, RZ, 0x1f, R2 ;  /* 0x0000001fff037819 */ /* 0x000fc80000011402 */
[----:B------:R-:W-:-:S04]  /*1910*/  LEA.HI R3, R3, R16, RZ, 0x3 ;  /* 0x0000001003037211 */ /* 0x000fc800078f18ff */
[----:B------:R-:W-:Y:S01]  /*1920*/  LOP3.LUT R17, R3, 0xfffffff8, RZ, 0xc0, !PT ;  /* 0xfffffff803117812 */ /* 0x000fe200078ec0ff */
[----:B------:R-:W-:Y:S06]  /*1930*/  @P0 EXIT ;  /* 0x000000000000094d */ /* 0x000fec0003800000 */
[----:B------:R-:W-:Y:S01]  /*1940*/  LOP3.LUT R5, R2, 0x7ffffffc, RZ, 0xc0, !PT ;  /* 0x7ffffffc02057812 */ /* 0x000fe200078ec0ff */
[----:B------:R-:W-:Y:S01]  /*1950*/  IMAD.IADD R16, R16, 0x1, -R17 ;  /* 0x0000000110107824 */ /* 0x000fe200078e0a11 */
[----:B------:R-:W0:Y:S01]  /*1960*/  LDC.64 R2, c[0x0][0x658] ;  /* 0x00019600ff027b82 */ /* 0x000e220000000a00 */
[----:B------:R-:W-:Y:S02]  /*1970*/  LEA.HI R6, R7, R10, RZ, 0x5 ;  /* 0x0000000a07067211 */ /* 0x000fe400078f28ff */
[----:B------:R-:W-:Y:S01]  /*1980*/  IMAD.IADD R5, R10, 0x1, -R5 ;  /* 0x000000010a057824 */ /* 0x000fe200078e0a05 */
[----:B------:R-:W-:Y:S02]  /*1990*/  SHF.R.S32.HI R17, RZ, 0x1f, R16 ;  /* 0x0000001fff117819 */ /* 0x000fe40000011410 */
[----:B------:R-:W-:Y:S01]  /*19a0*/  SHF.R.S32.HI R11, RZ, 0x5, R6 ;  /* 0x00000005ff0b7819 */ /* 0x000fe20000011406 */
[----:B------:R-:W-:Y:S01]  /*19b0*/  IMAD.SHL.U32 R5, R5, 0x2, RZ ;  /* 0x0000000205057824 */ /* 0x000fe200078e00ff */
[----:B----45:R-:W-:Y:S01]  /*19c0*/  FSETP.NEU.AND P1, PT, R14, RZ, PT ;  /* 0x000000ff0e00720b */ /* 0x030fe20003f2d000 */
[----:B------:R-:W-:-:S03]  /*19d0*/  IMAD.WIDE R6, R9, 0x80, R16 ;  /* 0x0000008009067825 */ /* 0x000fc600078e0210 */
[----:B------:R-:W-:Y:S01]  /*19e0*/  SHF.R.S32.HI R9, RZ, 0x1f, R5 ;  /* 0x0000001fff097819 */ /* 0x000fe20000011405 */
[C---:B------:R-:W-:Y:S01]  /*19f0*/  IMAD R13, R11.reuse, -0x10, -R8 ;  /* 0xfffffff00b0d7824 */ /* 0x040fe200078e0a08 */
[C---:B------:R-:W-:Y:S01]  /*1a00*/  IADD3 R8, P0, R4.reuse, R5, RZ ;  /* 0x0000000504087210 */ /* 0x040fe20007f1e0ff */
[----:B------:R-:W-:Y:S01]  /*1a10*/  IMAD.WIDE R6, R11, 0x10, R6 ;  /* 0x000000100b067825 */ /* 0x000fe200078e0206 */
[----:B---3--:R-:W-:Y:S02]  /*1a20*/  IADD3 R15, -R5, UR5, -R4 ;  /* 0x00000005050f7c10 */ /* 0x008fe4000fffe904 */
[----:B------:R-:W-:Y:S02]  /*1a30*/  LEA.HI.X.SX32 R9, R4, R9, 0x1, P0 ;  /* 0x0000000904097211 */ /* 0x000fe400000f0eff */
[----:B------:R-:W-:Y:S02]  /*1a40*/  IADD3 R16, R13, UR4, -R16 ;  /* 0x000000040d107c10 */ /* 0x000fe4000fffe810 */
[----:B------:R-:W-:Y:S01]  /*1a50*/  ISETP.GT.AND P4, PT, R15, RZ, PT ;  /* 0x000000ff0f00720c */ /* 0x000fe20003f84270 */
[-C--:B0-----:R-:W-:Y:S01]  /*1a60*/  IMAD R4, R7, R2.reuse, RZ ;  /* 0x0000000207047224 */ /* 0x081fe200078e02ff */
[----:B------:R-:W-:Y:S01]  /*1a70*/  SHF.L.U64.HI R19, R2, 0x3, R3 ;  /* 0x0000000302137819 */ /* 0x000fe20000010203 */
[----:B------:R-:W-:Y:S01]  /*1a80*/  IMAD.WIDE.U32 R10, R6, R2, R8 ;  /* 0x00000002060a7225 */ /* 0x000fe200078e0008 */
[----:B------:R-:W-:-:S02]  /*1a90*/  P2R R5, PR, RZ, 0x10 ;  /* 0x00000010ff057803 */ /* 0x000fc40000000000 */
[----:B------:R-:W-:Y:S01]  /*1aa0*/  ISETP.GT.AND P0, PT, R16, RZ, P4 ;  /* 0x000000ff1000720c */ /* 0x000fe20002704270 */
[----:B------:R-:W-:Y:S01]  /*1ab0*/  IMAD R13, R6, R3, R4 ;  /* 0x00000003060d7224 */ /* 0x000fe200078e0204 */
[C---:B------:R-:W-:Y:S01]  /*1ac0*/  SHF.L.U64.HI R18, R2.reuse, 0x6, R3 ;  /* 0x0000000602127819 */ /* 0x040fe20000010203 */
[C---:B------:R-:W-:Y:S02]  /*1ad0*/  IMAD.SHL.U32 R20, R2.reuse, 0x8, RZ ;  /* 0x0000000802147824 */ /* 0x040fe400078e00ff */
[----:B------:R-:W-:Y:S02]  /*1ae0*/  IMAD.SHL.U32 R17, R2, 0x40, RZ ;  /* 0x0000004002117824 */ /* 0x000fe400078e00ff */
[----:B------:R-:W-:Y:S01]  /*1af0*/  IMAD.IADD R13, R11, 0x1, R13 ;  /* 0x000000010b0d7824 */ /* 0x000fe200078e020d */
[----:B------:R-:W-:Y:S06]  /*1b00*/  @!P1 BRA `(.L_x_28) ;  /* 0x00000030008c9947 */ /* 0x000fec0003800000 */
[----:B------:R-:W-:Y:S01]  /*1b10*/  ULDC.64 UR6, c[0x0][0x630] ;  /* 0x00018c0000067ab9 */ /* 0x000fe20000000a00 */
[----:B------:R-:W-:Y:S01]  /*1b20*/  ULDC.64 UR8, c[0x0][0x628] ;  /* 0x00018a0000087ab9 */ /* 0x000fe20000000a00 */
[----:B------:R-:W-:Y:S01]  /*1b30*/  IMAD R21, R7, UR6, RZ ;  /* 0x0000000607157c24 */ /* 0x000fe2000f8e02ff */
[----:B------:R-:W-:Y:S01]  /*1b40*/  ULDC.64 UR4, c[0x0][0x650] ;  /* 0x0001940000047ab9 */ /* 0x000fe20000000a00 */
[----:B------:R-:W-:-:S04]  /*1b50*/  IMAD.WIDE.U32 R2, R6, UR6, R8 ;  /* 0x0000000606027c25 */ /* 0x000fc8000f8e0008 */
[----:B------:R-:W-:Y:S01]  /*1b60*/  IMAD R21, R6, UR7, R21 ;  /* 0x0000000706157c24 */ /* 0x000fe2000f8e0215 */
[----:B------:R-:W-:-:S03]  /*1b70*/  LEA R4, P1, R2, UR8, 0x1 ;  /* 0x0000000802047c11 */ /* 0x000fc6000f8208ff */
[----:B------:R-:W-:-:S05]  /*1b80*/  IMAD.IADD R3, R3, 0x1, R21 ;  /* 0x0000000103037824 */ /* 0x000fca00078e0215 */
[----:B------:R-:W-:-:S05]  /*1b90*/  LEA.HI.X R5, R2, UR9, R3, 0x1, P1 ;  /* 0x0000000902057c11 */ /* 0x000fca00088f0c03 */
[----:B------:R-:W2:Y:S01]  /*1ba0*/  @P0 LDG.E.LTC128B.U16 R22, desc[UR12][R4.64] ;  /* 0x0000000c04160981 */ /* 0x000ea2000c1e1520 */
[----:B------:R-:W-:Y:S01]  /*1bb0*/  ISETP.GT.AND P3, PT, R15, 0x1, PT ;  /* 0x000000010f00780c */ /* 0x000fe20003f64270 */
[----:B------:R-:W-:Y:S01]  /*1bc0*/  BSSY B0, `(.L_x_29) ;  /* 0x000000c000007945 */ /* 0x000fe20003800000 */
[----:B------:R-:W-:Y:S02]  /*1bd0*/  LEA R2, P2, R10, UR4, 0x1 ;  /* 0x000000040a027c11 */ /* 0x000fe4000f8408ff */
[----:B------:R-:W-:Y:S01]  /*1be0*/  ISETP.GT.AND P1, PT, R16, RZ, P3 ;  /* 0x000000ff1000720c */ /* 0x000fe20001f24270 */
[----:B--2---:R-:W-:-:S04]  /*1bf0*/  IMAD.U32 R3, R22, 0x10000, RZ ;  /* 0x0001000016037824 */ /* 0x004fc800078e00ff */
[----:B------:R-:W-:-:S04]  /*1c00*/  FMUL R3, R3, R14 ;  /* 0x0000000e03037220 */ /* 0x000fc80000400000 */
[----:B------:R-:W-:-:S05]  /*1c10*/  FFMA R3, R56, R0, R3 ;  /* 0x0000000038037223 */ /* 0x000fca0000000003 */
[----:B------:R-:W-:Y:S02]  /*1c20*/  F2FP.BF16.F32.PACK_AB R11, RZ, R3 ;  /* 0x00000003ff0b723e */ /* 0x000fe400000010ff */
[----:B------:R-:W-:Y:S02]  /*1c30*/  P2R R3, PR, RZ, 0x8 ;  /* 0x00000008ff037803 */ /* 0x000fe40000000000 */
[----:B------:R-:W-:-:S05]  /*1c40*/  LEA.HI.X R3, R10, UR5, R13, 0x1, P2 ;  /* 0x000000050a037c11 */ /* 0x000fca00090f0c0d */
[----:B------:R0:W-:Y:S01]  /*1c50*/  @P0 STG.E.U16 desc[UR12][R2.64], R11 ;  /* 0x0000000b02000986 */ /* 0x0001e2000c10150c */
[----:B------:R-:W-:Y:S05]  /*1c60*/  @!P1 BRA `(.L_x_30) ;  /* 0x0000000000049947 */ /* 0x000fea0003800000 */
[----:B------:R1:W5:Y:S02]  /*1c70*/  LDG.E.LTC128B.U16 R22, desc[UR12][R4.64+0x2] ;  /* 0x0000020c04167981 */ /* 0x000364000c1e1520 */
.L_x_30:
[----:B------:R-:W-:Y:S05]  /*1c80*/  BSYNC B0 ;  /* 0x0000000000007941 */ /* 0x000fea0003800000 */
.L_x_29:
[----:B------:R-:W-:Y:S01]  /*1c90*/  USHF.L.U32 UR4, UR6, 0x3, URZ ;  /* 0x0000000306047899 */ /* 0x000fe2000800063f */
[----:B-----5:R-:W-:Y:S01]  /*1ca0*/  IMAD.U32 R13, R22, 0x10000, RZ ;  /* 0x00010000160d7824 */ /* 0x020fe200078e00ff */
[----:B------:R-:W-:Y:S01]  /*1cb0*/  USHF.L.U64.HI UR5, UR6, 0x3, UR7 ;  /* 0x0000000306057899 */ /* 0x000fe20008010207 */
[----:B------:R-:W-:Y:S02]  /*1cc0*/  ISETP.GT.AND P0, PT, R16, 0x8, P4 ;  /* 0x000000081000780c */ /* 0x000fe40002704270 */
[----:B------:R-:W-:Y:S01]  /*1cd0*/  FMUL R56, R13, R14 ;  /* 0x0000000e0d387220 */ /* 0x000fe20000400000 */
[----:B------:R-:W-:Y:S02]  /*1ce0*/  IMAD.U32 R10, RZ, RZ, UR4 ;  /* 0x00000004ff0a7e24 */ /* 0x000fe4000f8e00ff */
[----:B0-----:R-:W-:Y:S02]  /*1cf0*/  IMAD.U32 R11, RZ, RZ, UR5 ;  /* 0x00000005ff0b7e24 */ /* 0x001fe4000f8e00ff */
[----:B------:R-:W-:Y:S01]  /*1d00*/  FFMA R56, R57, R0, R56 ;  /* 0x0000000039387223 */ /* 0x000fe20000000038 */
[----:B------:R-:W-:-:S04]  /*1d10*/  IMAD.WIDE.U32 R12, R6, UR6, R10 ;  /* 0x00000006060c7c25 */ /* 0x000fc8000f8e000a */
[----:B------:R-:W-:Y:S02]  /*1d20*/  F2FP.BF16.F32.PACK_AB R57, RZ, R56 ;  /* 0x00000038ff39723e */ /* 0x000fe400000010ff */
[----:B------:R-:W-:-:S03]  /*1d30*/  IADD3 R23, P2, R8, R12, RZ ;  /* 0x0000000c08177210 */ /* 0x000fc60007f5e0ff */
[----:B------:R0:W-:Y:S01]  /*1d40*/  @P1 STG.E.U16 desc[UR12][R2.64+0x2], R57 ;  /* 0x0000023902001986 */ /* 0x0001e2000c10150c */
[----:B------:R-:W-:Y:S02]  /*1d50*/  IADD3.X R56, R9, R21, R13, P2, !PT ;  /* 0x0000001509387210 */ /* 0x000fe400017fe40d */
[----:B------:R-:W-:-:S04]  /*1d60*/  LEA R12, P2, R23, UR8, 0x1 ;  /* 0x00000008170c7c11 */ /* 0x000fc8000f8408ff */
[----:B------:R-:W-:-:S05]  /*1d70*/  LEA.HI.X R13, R23, UR9, R56, 0x1, P2 ;  /* 0x00000009170d7c11 */ /* 0x000fca00090f0c38 */
[----:B------:R-:W2:Y:S01]  /*1d80*/  @P0 LDG.E.LTC128B.U16 R22, desc[UR12][R12.64] ;  /* 0x0000000c0c160981 */ /* 0x000ea2000c1e1520 */
[C---:B------:R-:W-:Y:S01]  /*1d90*/  IMAD.SHL.U32 R23, R20.reuse, 0x2, RZ ;  /* 0x0000000214177824 */ /* 0x040fe200078e00ff */
[----:B------:R-:W-:Y:S01]  /*1da0*/  SHF.L.U64.HI R19, R20, 0x1, R19 ;  /* 0x0000000114137819 */ /* 0x000fe20000010213 */
[----:B------:R-:W-:Y:S01]  /*1db0*/  BSSY B0, `(.L_x_31) ;  /* 0x000000b000007945 */ /* 0x000fe20003800000 */
[----:B------:R-:W-:Y:S02]  /*1dc0*/  ISETP.GT.AND P1, PT, R16, 0x8, P3 ;  /* 0x000000081000780c */ /* 0x000fe40001f24270 */
[----:B------:R-:W-:Y:S01]  /*1dd0*/  IADD3 R20, P2, R23, R2, RZ ;  /* 0x0000000217147210 */ /* 0x000fe20007f5e0ff */
[----:B--2---:R-:W-:-:S04]  /*1de0*/  IMAD.U32 R21, R22, 0x10000, RZ ;  /* 0x0001000016157824 */ /* 0x004fc800078e00ff */
[----:B------:R-:W-:-:S04]  /*1df0*/  FMUL R21, R21, R14 ;  /* 0x0000000e15157220 */ /* 0x000fc80000400000 */
[----:B------:R-:W-:-:S05]  /*1e00*/  FFMA R21, R58, R0, R21 ;  /* 0x000000003a157223 */ /* 0x000fca0000000015 */
[----:B------:R-:W-:Y:S01]  /*1e10*/  F2FP.BF16.F32.PACK_AB R56, RZ, R21 ;  /* 0x00000015ff38723e */ /* 0x000fe200000010ff */
[----:B------:R-:W-:-:S05]  /*1e20*/  IMAD.X R21, R19, 0x1, R3, P2 ;  /* 0x0000000113157824 */ /* 0x000fca00010e0603 */
[----:B------:R0:W-:Y:S01]  /*1e30*/  @P0 STG.E.U16 desc[UR12][R20.64], R56 ;  /* 0x0000003814000986 */ /* 0x0001e2000c10150c */
[----:B------:R-:W-:Y:S05]  /*1e40*/  @!P1 BRA `(.L_x_32) ;  /* 0x0000000000049947 */ /* 0x000fea0003800000 */
[----:B------:R2:W5:Y:S02]  /*1e50*/  LDG.E.LTC128B.U16 R22, desc[UR12][R12.64+0x2] ;  /* 0x0000020c0c167981 */ /* 0x000564000c1e1520 */
.L_x_32:
[----:B------:R-:W-:Y:S05]  /*1e60*/  BSYNC B0 ;  /* 0x0000000000007941 */ /* 0x000fea0003800000 */
.L_x_31:
[----:B0----5:R-:W-:Y:S01]  /*1e70*/  IMAD.U32 R57, R22, 0x10000, RZ ;  /* 0x0001000016397824 */ /* 0x021fe200078e00ff */
[----:B------:R-:W-:Y:S01]  /*1e80*/  ISETP.GT.AND P3, PT, R15, 0x8, PT ;  /* 0x000000080f00780c */ /* 0x000fe20003f64270 */
[----:B------:R-:W-:Y:S02]  /*1e90*/  BSSY B0, `(.L_x_33) ;  /* 0x0000009000007945 */ /* 0x000fe40003800000 */
[----:B------:R-:W-:Y:S01]  /*1ea0*/  FMUL R56, R57, R14 ;  /* 0x0000000e39387220 */ /* 0x000fe20000400000 */
[----:B------:R-:W-:Y:S02]  /*1eb0*/  ISETP.GT.AND P0, PT, R16, RZ, P3 ;  /* 0x000000ff1000720c */ /* 0x000fe40001f04270 */
[----:B------:R-:W-:Y:S01]  /*1ec0*/  P2R R57, PR, RZ, 0x8 ;  /* 0x00000008ff397803 */ /* 0x000fe20000000000 */
[----:B------:R-:W-:-:S05]  /*1ed0*/  FFMA R56, R59, R0, R56 ;  /* 0x000000003b387223 */ /* 0x000fca0000000038 */
[----:B------:R-:W-:-:S05]  /*1ee0*/  F2FP.BF16.F32.PACK_AB R56, RZ, R56 ;  /* 0x00000038ff38723e */ /* 0x000fca00000010ff */
[----:B------:R0:W-:Y:S01]  /*1ef0*/  @P1 STG.E.U16 desc[UR12][R20.64+0x2], R56 ;  /* 0x0000023814001986 */ /* 0x0001e2000c10150c */
[----:B------:R-:W-:Y:S05]  /*1f00*/  @!P0 BRA `(.L_x_34) ;  /* 0x0000000000048947 */ /* 0x000fea0003800000 */
[----:B------:R3:W5:Y:S02]  /*1f10*/  LDG.E.LTC128B.U16 R22, desc[UR12][R4.64+0x10] ;  /* 0x0000100c04167981 */ /* 0x000764000c1e1520 */
.L_x_34:
[----:B------:R-:W-:Y:S05]  /*1f20*/  BSYNC B0 ;  /* 0x0000000000007941 */ /* 0x000fea0003800000 */
.L_x_33:
[----:B-----5:R-:W-:Y:S01]  /*1f30*/  IMAD.U32 R57, R22, 0x10000, RZ ;  /* 0x0001000016397824 */ /* 0x020fe200078e00ff */
[----:B------:R-:W-:Y:S01]  /*1f40*/  ISETP.GT.AND P2, PT, R15, 0x9, PT ;  /* 0x000000090f00780c */ /* 0x000fe20003f44270 */
[----:B------:R-:W-:Y:S02]  /*1f50*/  BSSY B0, `(.L_x_35) ;  /* 0x0000009000007945 */ /* 0x000fe40003800000 */
[----:B------:R-:W-:Y:S01]  /*1f60*/  FMUL R57, R57, R14 ;  /* 0x0000000e39397220 */ /* 0x000fe20000400000 */
[----:B------:R-:W-:Y:S02]  /*1f70*/  ISETP.GT.AND P1, PT, R16, RZ, P2 ;  /* 0x000000ff1000720c */ /* 0x000fe40001724270 */
[----:B0-----:R-:W-:Y:S01]  /*1f80*/  P2R R56, PR, RZ, 0x4 ;  /* 0x00000004ff387803 */ /* 0x001fe20000000000 */
[----:B------:R-:W-:-:S05]  /*1f90*/  FFMA R57, R60, R0, R57 ;  /* 0x000000003c397223 */ /* 0x000fca0000000039 */
[----:B------:R-:W-:-:S05]  /*1fa0*/  F2FP.BF16.F32.PACK_AB R57, RZ, R57 ;  /* 0x00000039ff39723e */ /* 0x000fca00000010ff */
[----:B------:R0:W-:Y:S01]  /*1fb0*/  @P0 STG.E.U16 desc[UR12][R2.64+0x10], R57 ;  /* 0x0000103902000986 */ /* 0x0001e2000c10150c */
[----:B------:R-:W-:Y:S05]  /*1fc0*/  @!P1 BRA `(.L_x_36) ;  /* 0x0000000000049947 */ /* 0x000fea0003800000 */
[----:B------:R4:W5:Y:S02]  /*1fd0*/  LDG.E.LTC128B.U16 R22, desc[UR12][R4.64+0x12] ;  /* 0x0000120c04167981 */ /* 0x000964000c1e1520 */
.L_x_36:
[----:B------:R-:W-:Y:S05]  /*1fe0*/  BSYNC B0 ;  /* 0x0000000000007941 */ /* 0x000fea0003800000 */
.L_x_35:
[----:B0----5:R-:W-:Y:S01]  /*1ff0*/  IMAD.U32 R57, R22, 0x10000, RZ ;  /* 0x0001000016397824 */ /* 0x021fe200078e00ff */
[----:B------:R-:W-:Y:S01]  /*2000*/  ISETP.GT.AND P0, PT, R16, 0x8, P3 ;  /* 0x000000081000780c */ /* 0x000fe20001f04270 */
[----:B------:R-:W-:Y:S02]  /*2010*/  BSSY B0, `(.L_x_37) ;  /* 0x0000007000007945 */ /* 0x000fe40003800000 */
[----:B------:R-:W-:-:S04]  /*2020*/  FMUL R56, R57, R14 ;  /* 0x0000000e39387220 */ /* 0x000fc80000400000 */
[----:B------:R-:W-:-:S05]  /*2030*/  FFMA R56, R61, R0, R56 ;  /* 0x000000003d387223 */ /* 0x000fca0000000038 */
[----:B------:R-:W-:-:S05]  /*2040*/  F2FP.BF16.F32.PACK_AB R56, RZ, R56 ;  /* 0x00000038ff38723e */ /* 0x000fca00000010ff */
[----:B------:R0:W-:Y:S01]  /*2050*/  @P1 STG.E.U16 desc[UR12][R2.64+0x12], R56 ;  /* 0x0000123802001986 */ /* 0x0001e2000c10150c */
[----:B------:R-:W-:Y:S05]  /*2060*/  @!P0 BRA `(.L_x_38) ;  /* 0x0000000000048947 */ /* 0x000fea0003800000 */
[----:B------:R0:W5:Y:S02]  /*2070*/  LDG.E.LTC128B.U16 R22, desc[UR12][R12.64+0x10] ;  /* 0x0000100c0c167981 */ /* 0x000164000c1e1520 */
.L_x_38:
[----:B------:R-:W-:Y:S05]  /*2080*/  BSYNC B0 ;  /* 0x0000000000007941 */ /* 0x000fea0003800000 */
.L_x_37:
[----:B-----5:R-:W-:Y:S01]  /*2090*/  IMAD.U32 R57, R22, 0x10000, RZ ;  /* 0x0001000016397824 */ /* 0x020fe200078e00ff */
        /* <DEDUP_REMOVED lines=8> */
.L_x_40:
[----:B------:R-:W-:Y:S05]  /*2120*/  BSYNC B0 ;  /* 0x0000000000007941 */ /* 0x000fea0003800000 */
.L_x_39:
[----:B-----5:R-:W-:Y:S01]  /*2130*/  IMAD.U32 R59, R22, 0x10000, RZ ;  /* 0x00010000163b7824 */ /* 0x020fe200078e00ff */
[----:B------:R-:W-:Y:S01]  /*2140*/  ISETP.GT.AND P3, PT, R15, 0x10, PT ;  /* 0x000000100f00780c */ /* 0x000fe20003f64270 */
[C---:B0-----:R-:W-:Y:S01]  /*2150*/  IMAD.SHL.U32 R57, R17.reuse, 0x2, RZ ;  /* 0x0000000211397824 */ /* 0x041fe200078e00ff */
[----:B------:R-:W-:Y:S01]  /*2160*/  SHF.L.U64.HI R17, R17, 0x1, R18 ;  /* 0x0000000111117819 */ /* 0x000fe20000010212 */
[----:B------:R-:W-:Y:S01]  /*2170*/  FMUL R56, R59, R14 ;  /* 0x0000000e3b387220 */ /* 0x000fe20000400000 */
[----:B------:R-:W-:Y:S02]  /*2180*/  BSSY B0, `(.L_x_41) ;  /* 0x000000a000007945 */ /* 0x000fe40003800000 */
[----:B------:R-:W-:Y:S01]  /*2190*/  IADD3 R18, P0, P2, R57, R2, R23 ;  /* 0x0000000239127210 */ /* 0x000fe20007a1e017 */
[----:B------:R-:W-:Y:S01]  /*21a0*/  FFMA R56, R63, R0, R56 ;  /* 0x000000003f387223 */ /* 0x000fe20000000038 */
[----:B------:R-:W-:Y:S02]  /*21b0*/  P2R R23, PR, RZ, 0x8 ;  /* 0x00000008ff177803 */ /* 0x000fe40000000000 */
[----:B------:R-:W-:-:S02]  /*21c0*/  IADD3.X R19, R17, R3, R19, P0, P2 ;  /* 0x0000000311137210 */ /* 0x000fc400007e4413 */
[----:B------:R-:W-:Y:S02]  /*21d0*/  F2FP.BF16.F32.PACK_AB R56, RZ, R56 ;  /* 0x00000038ff38723e */ /* 0x000fe400000010ff */
[----:B------:R-:W-:-:S03]  /*21e0*/  ISETP.GT.AND P0, PT, R16, RZ, P3 ;  /* 0x000000ff1000720c */ /* 0x000fc60001f04270 */
[----:B------:R0:W-:Y:S10]  /*21f0*/  @P1 STG.E.U16 desc[UR12][R20.64+0x12], R56 ;  /* 0x0000123814001986 */ /* 0x0001f4000c10150c */
[----:B------:R-:W-:Y:S05]  /*2200*/  @!P0 BRA `(.L_x_42) ;  /* 0x0000000000048947 */ /* 0x000fea0003800000 */
[----:B------:R0:W5:Y:S02]  /*2210*/  LDG.E.LTC128B.U16 R22, desc[UR12][R4.64+0x20] ;  /* 0x0000200c04167981 */ /* 0x000164000c1e1520 */
.L_x_42:
[----:B------:R-:W-:Y:S05]  /*2220*/  BSYNC B0 ;  /* 0x0000000000007941 */ /* 0x000fea0003800000 */
.L_x_41:
[----:B-----5:R-:W-:Y:S01]  /*2230*/  IMAD.U32 R23, R22, 0x10000, RZ ;  /* 0x0001000016177824 */ /* 0x020fe200078e00ff */
[----:B------:R-:W-:Y:S01]  /*2240*/  ISETP.GT.AND P1, PT, R15, 0x11, PT ;  /* 0x000000110f00780c */ /* 0x000fe20003f24270 */
[----:B------:R-:W-:Y:S02]  /*2250*/  BSSY B0, `(.L_x_43) ;  /* 0x0000009000007945 */ /* 0x000fe40003800000 */
[----:B------:R-:W-:-:S04]  /*2260*/  FMUL R23, R23, R14 ;  /* 0x0000000e17177220 */ /* 0x000fc80000400000 */
[----:B------:R-:W-:-:S05]  /*2270*/  FFMA R23, R64, R0, R23 ;  /* 0x0000000040177223 */ /* 0x000fca0000000017 */
[----:B------:R-:W-:-:S05]  /*2280*/  F2FP.BF16.F32.PACK_AB R23, RZ, R23 ;  /* 0x00000017ff17723e */ /* 0x000fca00000010ff */
[----:B------:R1:W-:Y:S01]  /*2290*/  @P0 STG.E.U16 desc[UR12][R2.64+0x20], R23 ;  /* 0x0000201702000986 */ /* 0x0003e2000c10150c */
[----:B------:R-:W-:Y:S02]  /*22a0*/  ISETP.GT.AND P0, PT, R16, RZ, P1 ;  /* 0x000000ff1000720c */ /* 0x000fe40000f04270 */
[----:B-1----:R-:W-:-:S11]  /*22b0*/  P2R R23, PR, RZ, 0x2 ;  /* 0x00000002ff177803 */ /* 0x002fd60000000000 */
[----:B------:R-:W-:Y:S05]  /*22c0*/  @!P0 BRA `(.L_x_44) ;  /* 0x0000000000048947 */ /* 0x000fea0003800000 */
[----:B------:R1:W5:Y:S02]  /*22d0*/  LDG.E.LTC128B.U16 R22, desc[UR12][R4.64+0x22] ;  /* 0x0000220c04167981 */ /* 0x000364000c1e1520 */
.L_x_44:
[----:B------:R-:W-:Y:S05]  /*22e0*/  BSYNC B0 ;  /* 0x0000000000007941 */ /* 0x000fea0003800000 */
.L_x_43:
[----:B-----5:R-:W-:Y:S01]  /*22f0*/  IMAD.U32 R23, R22, 0x10000, RZ ;  /* 0x0001000016177824 */ /* 0x020fe200078e00ff */
[----:B------:R-:W-:Y:S03]  /*2300*/  BSSY B0, `(.L_x_45) ;  /* 0x0000008000007945 */ /* 0x000fe60003800000 */
[----:B0-----:R-:W-:-:S04]  /*2310*/  FMUL R56, R23, R14 ;  /* 0x0000000e17387220 */ /* 0x001fc80000400000 */
[----:B------:R-:W-:-:S05]  /*2320*/  FFMA R56, R65, R0, R56 ;  /* 0x0000000041387223 */ /* 0x000fca0000000038 */
[----:B------:R-:W-:-:S05]  /*2330*/  F2FP.BF16.F32.PACK_AB R56, RZ, R56 ;  /* 0x00000038ff38723e */ /* 0x000fca00000010ff */
[----:B------:R0:W-:Y:S01]  /*2340*/  @P0 STG.E.U16 desc[UR12][R2.64+0x22], R56 ;  /* 0x0000223802000986 */ /* 0x0001e2000c10150c */
[----:B------:R-:W-:-:S13]  /*2350*/  ISETP.GT.AND P0, PT, R16, 0x8, P3 ;  /* 0x000000081000780c */ /* 0x000fda0001f04270 */
[----:B0-----:R-:W-:Y:S05]  /*2360*/  @!P0 BRA `(.L_x_46) ;  /* 0x0000000000048947 */ /* 0x001fea0003800000 */
[----:B------:R0:W5:Y:S02]  /*2370*/  LDG.E.LTC128B.U16 R22, desc[UR12][R12.64+0x20] ;  /* 0x0000200c0c167981 */ /* 0x000164000c1e1520 */
.L_x_46:
[----:B------:R-:W-:Y:S05]  /*2380*/  BSYNC B0 ;  /* 0x0000000000007941 */ /* 0x000fea0003800000 */
.L_x_45:
[C---:B-----5:R-:W-:Y:S01]  /*2390*/  IMAD.U32 R23, R22.reuse, 0x10000, RZ ;  /* 0x0001000016177824 */ /* 0x060fe200078e00ff */
[----:B------:R-:W-:Y:S01]  /*23a0*/  BSSY B0, `(.L_x_47) ;  /* 0x000000c000007945 */ /* 0x000fe20003800000 */
[----:B------:R-:W-:Y:S02]  /*23b0*/  PRMT R56, R22, 0x7610, R56 ;  /* 0x0000761016387816 */ /* 0x000fe40000000038 */
[----:B------:R-:W-:-:S04]  /*23c0*/  FMUL R23, R23, R14 ;  /* 0x0000000e17177220 */ /* 0x000fc80000400000 */
[----:B------:R-:W-:-:S05]  /*23d0*/  FFMA R23, R66, R0, R23 ;  /* 0x0000000042177223 */ /* 0x000fca0000000017 */
[----:B------:R-:W-:-:S04]  /*23e0*/  F2FP.BF16.F32.PACK_AB R23, RZ, R23 ;  /* 0x00000017ff17723e */ /* 0x000fc800000010ff */
[----:B------:R-:W-:-:S05]  /*23f0*/  PRMT R58, R23, 0x7610, R58 ;  /* 0x00007610173a7816 */ /* 0x000fca000000003a */
[----:B------:R0:W-:Y:S01]  /*2400*/  @P0 STG.E.U16 desc[UR12][R20.64+0x20], R58 ;  /* 0x0000203a14000986 */ /* 0x0001e2000c10150c */
[----:B------:R-:W-:-:S05]  /*2410*/  IADD3 R59, P0, R6, 0x40, RZ ;  /* 0x00000040063b7810 */ /* 0x000fca0007f1e0ff */
[----:B------:R-:W-:Y:S01]  /*2420*/  IMAD.X R23, RZ, RZ, R7, P0 ;  /* 0x000000ffff177224 */ /* 0x000fe200000e0607 */
[----:B------:R-:W-:-:S13]  /*2430*/  ISETP.GT.AND P0, PT, R16, 0x8, P1 ;  /* 0x000000081000780c */ /* 0x000fda0000f04270 */
[----:B0-----:R-:W-:Y:S05]  /*2440*/  @!P0 BRA `(.L_x_48) ;  /* 0x0000000000048947 */ /* 0x001fea0003800000 */
[----:B------:R0:W5:Y:S02]  /*2450*/  LDG.E.LTC128B.U16 R56, desc[UR12][R12.64+0x22] ;  /* 0x0000220c0c387981 */ /* 0x000164000c1e1520 */
.L_x_48:
[----:B------:R-:W-:Y:S05]  /*2460*/  BSYNC B0 ;  /* 0x0000000000007941 */ /* 0x000fea0003800000 */
.L_x_47:
[----:B-----5:R-:W-:Y:S01]  /*2470*/  IMAD.U32 R7, R56, 0x10000, RZ ;  /* 0x0001000038077824 */ /* 0x020fe200078e00ff */
[----:B------:R-:W-:Y:S01]  /*2480*/  ISETP.GT.AND P2, PT, R15, 0x18, PT ;  /* 0x000000180f00780c */ /* 0x000fe20003f44270 */
[----:B------:R-:W-:Y:S01]  /*2490*/  IMAD.WIDE.U32 R10, R59, UR6, R10 ;  /* 0x000000063b0a7c25 */ /* 0x000fe2000f8e000a */
[----:B------:R-:W-:Y:S03]  /*24a0*/  BSSY B0, `(.L_x_49) ;  /* 0x0000014000007945 */ /* 0x000fe60003800000 */
[----:B------:R-:W-:-:S04]  /*24b0*/  FMUL R6, R7, R14 ;  /* 0x0000000e07067220 */ /* 0x000fc80000400000 */
[----:B------:R-:W-:-:S05]  /*24c0*/  FFMA R6, R67, R0, R6 ;  /* 0x0000000043067223 */ /* 0x000fca0000000006 */
[----:B------:R-:W-:Y:S01]  /*24d0*/  F2FP.BF16.F32.PACK_AB R7, RZ, R6 ;  /* 0x00000006ff07723e */ /* 0x000fe200000010ff */
[----:B------:R-:W-:Y:S02]  /*24e0*/  IMAD R6, R23, UR6, RZ ;  /* 0x0000000617067c24 */ /* 0x000fe4000f8e02ff */
[----:B------:R-:W-:Y:S01]  /*24f0*/  IMAD.WIDE.U32 R22, R59, UR6, R8 ;  /* 0x000000063b167c25 */ /* 0x000fe2000f8e0008 */
[----:B------:R-:W-:-:S03]  /*2500*/  PRMT R58, R7, 0x7610, R58 ;  /* 0x00007610073a7816 */ /* 0x000fc6000000003a */
[----:B------:R-:W-:Y:S02]  /*2510*/  IMAD R61, R59, UR7, R6 ;  /* 0x000000073b3d7c24 */ /* 0x000fe4000f8e0206 */
[----:B------:R0:W-:Y:S01]  /*2520*/  @P0 STG.E.U16 desc[UR12][R20.64+0x22], R58 ;  /* 0x0000223a14000986 */ /* 0x0001e2000c10150c */
[----:B------:R-:W-:Y:S01]  /*2530*/  LEA R6, P0, R22, UR8, 0x1 ;  /* 0x0000000816067c11 */ /* 0x000fe2000f8008ff */
[----:B------:R-:W-:-:S05]  /*2540*/  IMAD.IADD R7, R23, 0x1, R61 ;  /* 0x0000000117077824 */ /* 0x000fca00078e023d */
[----:B------:R-:W-:Y:S02]  /*2550*/  LEA.HI.X R7, R22, UR9, R7, 0x1, P0 ;  /* 0x0000000916077c11 */ /* 0x000fe400080f0c07 */
[----:B------:R-:W-:-:S04]  /*2560*/  IADD3 R10, P0, R8, R10, RZ ;  /* 0x0000000a080a7210 */ /* 0x000fc80007f1e0ff */
[----:B------:R-:W-:Y:S02]  /*2570*/  IADD3.X R9, R9, R61, R11, P0, !PT ;  /* 0x0000003d09097210 */ /* 0x000fe400007fe40b */
[----:B------:R-:W-:-:S04]  /*2580*/  LEA R8, P0, R10, UR8, 0x1 ;  /* 0x000000080a087c11 */ /* 0x000fc8000f8008ff */
[----:B------:R-:W-:Y:S02]  /*2590*/  LEA.HI.X R9, R10, UR9, R9, 0x1, P0 ;  /* 0x000000090a097c11 */ /* 0x000fe400080f0c09 */
[----:B------:R-:W-:Y:S02]  /*25a0*/  ISETP.GT.AND P0, PT, R16, RZ, P2 ;  /* 0x000000ff1000720c */ /* 0x000fe40001704270 */
[----:B------:R-:W-:-:S11]  /*25b0*/  P2R R10, PR, RZ, 0x4 ;  /* 0x00000004ff0a7803 */ /* 0x000fd60000000000 */
[----:B0-----:R-:W-:Y:S05]  /*25c0*/  @!P0 BRA `(.L_x_50) ;  /* 0x0000000000048947 */ /* 0x001fea0003800000 */
[----:B------:R0:W5:Y:S02]  /*25d0*/  LDG.E.LTC128B.U16 R56, desc[UR12][R4.64+0x30] ;  /* 0x0000300c04387981 */ /* 0x000164000c1e1520 */
.L_x_50:
[----:B------:R-:W-:Y:S05]  /*25e0*/  BSYNC B0 ;  /* 0x0000000000007941 */ /* 0x000fea0003800000 */
.L_x_49:
[----:B-----5:R-:W-:Y:S01]  /*25f0*/  IMAD.U32 R11, R56, 0x10000, RZ ;  /* 0x00010000380b7824 */ /* 0x020fe200078e00ff */
[----:B------:R-:W-:Y:S01]  /*2600*/  ISETP.GT.AND P1, PT, R15, 0x19, PT ;  /* 0x000000190f00780c */ /* 0x000fe20003f24270 */
[----:B------:R-:W-:Y:S02]  /*2610*/  BSSY B0, `(.L_x_51) ;  /* 0x0000009000007945 */ /* 0x000fe40003800000 */
[----:B------:R-:W-:Y:S01]  /*2620*/  FMUL R11, R11, R14 ;  /* 0x0000000e0b0b7220 */ /* 0x000fe20000400000 */
[----:B------:R-:W-:-:S03]  /*2630*/  P2R R10, PR, RZ, 0x2 ;  /* 0x00000002ff0a7803 */ /* 0x000fc60000000000 */
[----:B------:R-:W-:-:S05]  /*2640*/  FFMA R11, R68, R0, R11 ;  /* 0x00000000440b7223 */ /* 0x000fca000000000b */
[----:B------:R-:W-:-:S05]  /*2650*/  F2FP.BF16.F32.PACK_AB R11, RZ, R11 ;  /* 0x0000000bff0b723e */ /* 0x000fca00000010ff */
[----:B------:R0:W-:Y:S01]  /*2660*/  @P0 STG.E.U16 desc[UR12][R2.64+0x30], R11 ;  /* 0x0000300b02000986 */ /* 0x0001e2000c10150c */
[----:B------:R-:W-:-:S13]  /*2670*/  ISETP.GT.AND P0, PT, R16, RZ, P1 ;  /* 0x000000ff1000720c */ /* 0x000fda0000f04270 */
[----:B0-----:R-:W-:Y:S05]  /*2680*/  @!P0 BRA `(.L_x_52) ;  /* 0x0000000000048947 */ /* 0x001fea0003800000 */
[----:B------:R0:W5:Y:S02]  /*2690*/  LDG.E.LTC128B.U16 R56, desc[UR12][R4.64+0x32] ;  /* 0x0000320c04387981 */ /* 0x000164000c1e1520 */
.L_x_52:
[----:B------:R-:W-:Y:S05]  /*26a0*/  BSYNC B0 ;  /* 0x0000000000007941 */ /* 0x000fea0003800000 */
.L_x_51:
[----:B-----5:R-:W-:Y:S01]  /*26b0*/  IMAD.U32 R11, R56, 0x10000, RZ ;  /* 0x00010000380b7824 */ /* 0x020fe200078e00ff */
[----:B------:R-:W-:Y:S03]  /*26c0*/  BSSY B0, `(.L_x_53) ;  /* 0x0000008000007945 */ /* 0x000fe60003800000 */
[----:B------:R-:W-:-:S04]  /*26d0*/  FMUL R10, R11, R14 ;  /* 0x0000000e0b0a7220 */ /* 0x000fc80000400000 */
[----:B------:R-:W-:-:S05]  /*26e0*/  FFMA R10, R69, R0, R10 ;  /* 0x00000000450a7223 */ /* 0x000fca000000000a */
[----:B------:R-:W-:-:S05]  /*26f0*/  F2FP.BF16.F32.PACK_AB R10, RZ, R10 ;  /* 0x0000000aff0a723e */ /* 0x000fca00000010ff */
[----:B------:R0:W-:Y:S01]  /*2700*/  @P0 STG.E.U16 desc[UR12][R2.64+0x32], R10 ;  /* 0x0000320a02000986 */ /* 0x0001e2000c10150c */
[----:B------:R-:W-:-:S13]  /*2710*/  ISETP.GT.AND P0, PT, R16, 0x8, P2 ;  /* 0x000000081000780c */ /* 0x000fda0001704270 */
[----:B0-----:R-:W-:Y:S05]  /*2720*/  @!P0 BRA `(.L_x_54) ;  /* 0x0000000000048947 */ /* 0x001fea0003800000 */
[----:B------:R0:W5:Y:S02]  /*2730*/  LDG.E.LTC128B.U16 R56, desc[UR12][R12.64+0x30] ;  /* 0x0000300c0c387981 */ /* 0x000164000c1e1520 */
.L_x_54:
[----:B------:R-:W-:Y:S05]  /*2740*/  BSYNC B0 ;  /* 0x0000000000007941 */ /* 0x000fea0003800000 */
.L_x_53:
        /* <DEDUP_REMOVED lines=9> */
.L_x_56:
[----:B------:R-:W-:Y:S05]  /*27e0*/  BSYNC B0 ;  /* 0x0000000000007941 */ /* 0x000fea0003800000 */
.L_x_55:
        /* <DEDUP_REMOVED lines=11> */
.L_x_58:
[----:B------:R-:W-:Y:S05]  /*28a0*/  BSYNC B0 ;  /* 0x0000000000007941 */ /* 0x000fea0003800000 */
.L_x_57:
        /* <DEDUP_REMOVED lines=11> */
.L_x_60:
[----:B------:R-:W-:Y:S05]  /*2960*/  BSYNC B0 ;  /* 0x0000000000007941 */ /* 0x000fea0003800000 */
.L_x_59:
        /* <DEDUP_REMOVED lines=9> */
.L_x_62:
[----:B------:R-:W-:Y:S05]  /*2a00*/  BSYNC B0 ;  /* 0x0000000000007941 */ /* 0x000fea0003800000 */
.L_x_61:
        /* <DEDUP_REMOVED lines=9> */
.L_x_64:
[----:B------:R-:W-:Y:S05]  /*2aa0*/  BSYNC B0 ;  /* 0x0000000000007941 */ /* 0x000fea0003800000 */
.L_x_63:
        /* <DEDUP_REMOVED lines=11> */
.L_x_66:
[----:B------:R-:W-:Y:S05]  /*2b60*/  BSYNC B0 ;  /* 0x0000000000007941 */ /* 0x000fea0003800000 */
.L_x_65:
[----:B-----5:R-:W-:Y:S01]  /*2b70*/  IMAD.U32 R11, R56, 0x10000, RZ ;  /* 0x00010000380b7824 */ /* 0x020fe200078e00ff */
[----:B------:R-:W-:Y:S01]  /*2b80*/  ISETP.GT.AND P4, PT, R15, 0x29, PT ;  /* 0x000000290f00780c */ /* 0x000fe20003f84270 */
[----:B------:R-:W-:Y:S02]  /*2b90*/  BSSY B0, `(.L_x_67) ;  /* 0x0000008000007945 */ /* 0x000fe40003800000 */
[----:B------:R-:W-:-:S04]  /*2ba0*/  FMUL R11, R11, R14 ;  /* 0x0000000e0b0b7220 */ /* 0x000fc80000400000 */
[----:B------:R-:W-:-:S05]  /*2bb0*/  FFMA R11, R76, R0, R11 ;  /* 0x000000004c0b7223 */ /* 0x000fca000000000b */
[----:B------:R-:W-:-:S05]  /*2bc0*/  F2FP.BF16.F32.PACK_AB R11, RZ, R11 ;  /* 0x0000000bff0b723e */ /* 0x000fca00000010ff */
[----:B------:R0:W-:Y:S01]  /*2bd0*/  @P0 STG.E.U16 desc[UR12][R2.64+0x50], R11 ;  /* 0x0000500b02000986 */ /* 0x0001e2000c10150c */
[----:B------:R-:W-:-:S13]  /*2be0*/  ISETP.GT.AND P0, PT, R16, RZ, P4 ;  /* 0x000000ff1000720c */ /* 0x000fda0002704270 */
[----:B0-----:R-:W-:Y:S05]  /*2bf0*/  @!P0 BRA `(.L_x_68) ;  /* 0x0000000000048947 */ /* 0x001fea0003800000 */
[----:B------:R0:W5:Y:S02]  /*2c00*/  LDG.E.LTC128B.U16 R56, desc[UR12][R4.64+0x52] ;  /* 0x0000520c04387981 */ /* 0x000164000c1e1520 */
.L_x_68:
[----:B------:R-:W-:Y:S05]  /*2c10*/  BSYNC B0 ;  /* 0x0000000000007941 */ /* 0x000fea0003800000 */
.L_x_67:
        /* <DEDUP_REMOVED lines=9> */
.L_x_70:
[----:B------:R-:W-:Y:S05]  /*2cb0*/  BSYNC B0 ;  /* 0x0000000000007941 */ /* 0x000fea0003800000 */
.L_x_69:
        /* <DEDUP_REMOVED lines=9> */
.L_x_72:
[----:B------:R-:W-:Y:S05]  /*2d50*/  BSYNC B0 ;  /* 0x0000000000007941 */ /* 0x000fea0003800000 */
.L_x_71:
        /* <DEDUP_REMOVED lines=10> */
.L_x_74:
[----:B------:R-:W-:Y:S05]  /*2e00*/  BSYNC B0 ;  /* 0x0000000000007941 */ /* 0x000fea0003800000 */
.L_x_73:
        /* <DEDUP_REMOVED lines=10> */
.L_x_76:
[----:B------:R-:W-:Y:S05]  /*2eb0*/  BSYNC B0 ;  /* 0x0000000000007941 */ /* 0x000fea0003800000 */
.L_x_75:
        /* <DEDUP_REMOVED lines=9> */
.L_x_78:
[----:B------:R-:W-:Y:S05]  /*2f50*/  BSYNC B0 ;  /* 0x0000000000007941 */ /* 0x000fea0003800000 */
.L_x_77:
        /* <DEDUP_REMOVED lines=9> */
.L_x_80:
[----:B------:R-:W-:Y:S05]  /*2ff0*/  BSYNC B0 ;  /* 0x0000000000007941 */ /* 0x000fea0003800000 */
.L_x_79:
        /* <DEDUP_REMOVED lines=10> */
.L_x_82:
[----:B------:R-:W-:Y:S05]  /*30a0*/  BSYNC B0 ;  /* 0x0000000000007941 */ /* 0x000fea0003800000 */
.L_x_81:
[----:B-----5:R-:W-:Y:S01]  /*30b0*/  IMAD.U32 R11, R56, 0x10000, RZ ;  /* 0x00010000380b7824 */ /* 0x020fe200078e00ff */
[----:B------:R-:W-:Y:S03]  /*30c0*/  BSSY B0, `(.L_x_83) ;  /* 0x000000d000007945 */ /* 0x000fe60003800000 */
[----:B------:R-:W-:-:S04]  /*30d0*/  FMUL R11, R11, R14 ;  /* 0x0000000e0b0b7220 */ /* 0x000fc80000400000 */
[----:B------:R-:W-:-:S05]  /*30e0*/  FFMA R11, R84, R0, R11 ;  /* 0x00000000540b7223 */ /* 0x000fca000000000b */
[----:B------:R-:W-:-:S05]  /*30f0*/  F2FP.BF16.F32.PACK_AB R11, RZ, R11 ;  /* 0x0000000bff0b723e */ /* 0x000fca00000010ff */
[----:B------:R1:W-:Y:S01]  /*3100*/  @P0 STG.E.U16 desc[UR12][R2.64+0x70], R11 ;  /* 0x0000700b02000986 */ /* 0x0003e2000c10150c */
[----:B------:R-:W-:-:S05]  /*3110*/  IADD3 R22, P0, R57, R20, RZ ;  /* 0x0000001439167210 */ /* 0x000fca0007f1e0ff */
[----:B------:R-:W-:Y:S01]  /*3120*/  IMAD.X R23, R17, 0x1, R21, P0 ;  /* 0x0000000111177824 */ /* 0x000fe200000e0615 */
[----:B------:R-:W-:-:S05]  /*3130*/  IADD3 R10, P0, R57, R2, RZ ;  /* 0x00000002390a7210 */ /* 0x000fca0007f1e0ff */
[----:B-1----:R-:W-:Y:S01]  /*3140*/  IMAD.X R11, R17, 0x1, R3, P0 ;  /* 0x00000001110b7824 */ /* 0x002fe200000e0603 */
[----:B------:R-:W-:-:S04]  /*3150*/  ISETP.GT.AND P0, PT, R15, 0x39, PT ;  /* 0x000000390f00780c */ /* 0x000fc80003f04270 */
[----:B------:R-:W-:-:S13]  /*3160*/  ISETP.GT.AND P5, PT, R16, RZ, P0 ;  /* 0x000000ff1000720c */ /* 0x000fda00007a4270 */
[----:B------:R-:W-:Y:S05]  /*3170*/  @!P5 BRA `(.L_x_84) ;  /* 0x000000000004d947 */ /* 0x000fea0003800000 */
[----:B------:R1:W5:Y:S02]  /*3180*/  LDG.E.LTC128B.U16 R56, desc[UR12][R4.64+0x72] ;  /* 0x0000720c04387981 */ /* 0x000364000c1e1520 */
.L_x_84:
[----:B------:R-:W-:Y:S05]  /*3190*/  BSYNC B0 ;  /* 0x0000000000007941 */ /* 0x000fea0003800000 */
.L_x_83:
[----:B01-345:R-:W-:Y:S01]  /*31a0*/  IMAD.U32 R5, R56, 0x10000, RZ ;  /* 0x0001000038057824 */ /* 0x03bfe200078e00ff */
        /* <DEDUP_REMOVED lines=8> */
.L_x_86:
[----:B------:R-:W-:Y:S05]  /*3230*/  BSYNC B0 ;  /* 0x0000000000007941 */ /* 0x000fea0003800000 */
.L_x_85:
[----:B-----5:R-:W-:Y:S01]  /*3240*/  IMAD.U32 R3, R56, 0x10000, RZ ;  /* 0x0001000038037824 */ /* 0x020fe200078e00ff */
[----:B------:R-:W-:Y:S03]  /*3250*/  BSSY B0, `(.L_x_87) ;  /* 0x0000008000007945 */ /* 0x000fe60003800000 */
[----:B------:R-:W-:-:S04]  /*3260*/  FMUL R3, R3, R14 ;  /* 0x0000000e03037220 */ /* 0x000fc80000400000 */
[----:B------:R-:W-:-:S05]  /*3270*/  FFMA R3, R86, R0, R3 ;  /* 0x0000000056037223 */ /* 0x000fca0000000003 */
[----:B------:R-:W-:-:S05]  /*3280*/  F2FP.BF16.F32.PACK_AB R3, RZ, R3 ;  /* 0x00000003ff03723e */ /* 0x000fca00000010ff */
[----:B------:R1:W-:Y:S01]  /*3290*/  @P5 STG.E.U16 desc[UR12][R20.64+0x70], R3 ;  /* 0x0000700314005986 */ /* 0x0003e2000c10150c */
[----:B------:R-:W-:-:S13]  /*32a0*/  ISETP.GT.AND P5, PT, R16, 0x8, P0 ;  /* 0x000000081000780c */ /* 0x000fda00007a4270 */
[----:B-1----:R-:W-:Y:S05]  /*32b0*/  @!P5 BRA `(.L_x_88) ;  /* 0x000000000004d947 */ /* 0x002fea0003800000 */
[----:B------:R1:W5:Y:S02]  /*32c0*/  LDG.E.LTC128B.U16 R56, desc[UR12][R12.64+0x72] ;  /* 0x0000720c0c387981 */ /* 0x000364000c1e1520 */
.L_x_88:
[----:B------:R-:W-:Y:S05]  /*32d0*/  BSYNC B0 ;  /* 0x0000000000007941 */ /* 0x000fea0003800000 */
.L_x_87:
[----:B-----5:R-:W-:-:S04]  /*32e0*/  IMAD.U32 R3, R56, 0x10000, RZ ;  /* 0x0001000038037824 */ /* 0x020fc800078e00ff */
[----:B------:R-:W-:-:S04]  /*32f0*/  FMUL R2, R3, R14 ;  /* 0x0000000e03027220 */ /* 0x000fc80000400000 */
[----:B------:R-:W-:-:S05]  /*3300*/  FFMA R2, R87, R0, R2 ;  /* 0x0000000057027223 */ /* 0x000fca0000000002 */
[----:B------:R-:W-:-:S05]  /*3310*/  F2FP.BF16.F32.PACK_AB R2, RZ, R2 ;  /* 0x00000002ff02723e */ /* 0x000fca00000010ff */
[----:B------:R3:W-:Y:S01]  /*3320*/  @P5 STG.E.U16 desc[UR12][R20.64+0x72], R2 ;  /* 0x0000720214005986 */ /* 0x0007e2000c10150c */
[----:B------:R-:W-:-:S04]  /*3330*/  ISETP.GT.AND P5, PT, R15, RZ, PT ;  /* 0x000000ff0f00720c */ /* 0x000fc80003fa4270 */
[----:B------:R-:W-:-:S13]  /*3340*/  ISETP.GT.AND P5, PT, R16, 0x40, P5 ;  /* 0x000000401000780c */ /* 0x000fda0002fa4270 */
[----:B------:R-:W4:Y:S01]  /*3350*/  @P5 LDG.E.LTC128B.U16 R56, desc[UR12][R6.64] ;  /* 0x0000000c06385981 */ /* 0x000f22000c1e1520 */
[----:B------:R-:W-:Y:S01]  /*3360*/  BSSY B0, `(.L_x_89) ;  /* 0x000000a000007945 */ /* 0x000fe20003800000 */
[----:B----4-:R-:W-:-:S04]  /*3370*/  IMAD.U32 R3, R56, 0x10000, RZ ;  /* 0x0001000038037824 */ /* 0x010fc800078e00ff */
[----:B------:R-:W-:-:S04]  /*3380*/  FMUL R3, R3, R14 ;  /* 0x0000000e03037220 */ /* 0x000fc80000400000 */
[----:B------:R-:W-:-:S05]  /*3390*/  FFMA R3, R24, R0, R3 ;  /* 0x0000000018037223 */ /* 0x000fca0000000003 */
[----:B------:R-:W-:-:S05]  /*33a0*/  F2FP.BF16.F32.PACK_AB R3, RZ, R3 ;  /* 0x00000003ff03723e */ /* 0x000fca00000010ff */
[----:B------:R3:W-:Y:S01]  /*33b0*/  @P5 STG.E.U16 desc[UR12][R10.64], R3 ;  /* 0x000000030a005986 */ /* 0x0007e2000c10150c */
[----:B------:R-:W-:-:S04]  /*33c0*/  ISETP.GT.AND P5, PT, R15, 0x1, PT ;  /* 0x000000010f00780c */ /* 0x000fc80003fa4270 */
[----:B------:R-:W-:-:S13]  /*33d0*/  ISETP.GT.AND P5, PT, R16, 0x40, P5 ;  /* 0x000000401000780c */ /* 0x000fda0002fa4270 */
[----:B---3--:R-:W-:Y:S05]  /*33e0*/  @!P5 BRA `(.L_x_90) ;  /* 0x000000000004d947 */ /* 0x008fea0003800000 */
[----:B------:R3:W5:Y:S02]  /*33f0*/  LDG.E.LTC128B.U16 R56, desc[UR12][R6.64+0x2] ;  /* 0x0000020c06387981 */ /* 0x000764000c1e1520 */
.L_x_90:
[----:B------:R-:W-:Y:S05]  /*3400*/  BSYNC B0 ;  /* 0x0000000000007941 */ /* 0x000fea0003800000 */
.L_x_89:
[----:B-----5:R-:W-:Y:S01]  /*3410*/  IMAD.U32 R3, R56, 0x10000, RZ ;  /* 0x0001000038037824 */ /* 0x020fe200078e00ff */
[----:B------:R-:W-:Y:S03]  /*3420*/  BSSY B0, `(.L_x_91) ;  /* 0x000000c000007945 */ /* 0x000fe60003800000 */
[----:B------:R-:W-:Y:S01]  /*3430*/  FMUL R2, R3, R14 ;  /* 0x0000000e03027220 */ /* 0x000fe20000400000 */
[----:B------:R-:W-:-:S03]  /*3440*/  @P5 IMAD.MOV.U32 R3, RZ, RZ, R11 ;  /* 0x000000ffff035224 */ /* 0x000fc600078e000b */
[----:B------:R-:W-:-:S05]  /*3450*/  FFMA R2, R25, R0, R2 ;  /* 0x0000000019027223 */ /* 0x000fca0000000002 */
[----:B------:R-:W-:-:S04]  /*3460*/  F2FP.BF16.F32.PACK_AB R2, RZ, R2 ;  /* 0x00000002ff02723e */ /* 0x000fc800000010ff */
[----:B------:R-:W-:Y:S01]  /*3470*/  PRMT R4, R2, 0x7610, R4 ;  /* 0x0000761002047816 */ /* 0x000fe20000000004 */
[----:B------:R-:W-:-:S05]  /*3480*/  @P5 IMAD.MOV.U32 R2, RZ, RZ, R10 ;  /* 0x000000ffff025224 */ /* 0x000fca00078e000a */
[----:B------:R4:W-:Y:S01]  /*3490*/  @P5 STG.E.U16 desc[UR12][R2.64+0x2], R4 ;  /* 0x0000020402005986 */ /* 0x0009e2000c10150c */
[----:B------:R-:W-:-:S04]  /*34a0*/  ISETP.GT.AND P5, PT, R15, RZ, PT ;  /* 0x000000ff0f00720c */ /* 0x000fc80003fa4270 */
[----:B------:R-:W-:-:S13]  /*34b0*/  ISETP.GT.AND P5, PT, R16, 0x48, P5 ;  /* 0x000000481000780c */ /* 0x000fda0002fa4270 */
[----:B----4-:R-:W-:Y:S05]  /*34c0*/  @!P5 BRA `(.L_x_92) ;  /* 0x000000000004d947 */ /* 0x010fea0003800000 */
[----:B------:R4:W5:Y:S02]  /*34d0*/  LDG.E.LTC128B.U16 R56, desc[UR12][R8.64] ;  /* 0x0000000c08387981 */ /* 0x000964000c1e1520 */
.L_x_92:
[----:B------:R-:W-:Y:S05]  /*34e0*/  BSYNC B0 ;  /* 0x0000000000007941 */ /* 0x000fea0003800000 */
.L_x_91:
[----:B-----5:R-:W-:Y:S01]  /*34f0*/  IMAD.U32 R3, R56, 0x10000, RZ ;  /* 0x0001000038037824 */ /* 0x020fe200078e00ff */
[----:B------:R-:W-:Y:S03]  /*3500*/  BSSY B0, `(.L_x_93) ;  /* 0x0000009000007945 */ /* 0x000fe60003800000 */
[----:B------:R-:W-:-:S04]  /*3510*/  FMUL R3, R3, R14 ;  /* 0x0000000e03037220 */ /* 0x000fc80000400000 */
[----:B------:R-:W-:-:S05]  /*3520*/  FFMA R3, R26, R0, R3 ;  /* 0x000000001a037223 */ /* 0x000fca0000000003 */
[----:B------:R-:W-:-:S05]  /*3530*/  F2FP.BF16.F32.PACK_AB R3, RZ, R3 ;  /* 0x00000003ff03723e */ /* 0x000fca00000010ff */
[----:B------:R0:W-:Y:S01]  /*3540*/  @P5 STG.E.U16 desc[UR12][R22.64], R3 ;  /* 0x0000000316005986 */ /* 0x0001e2000c10150c */
[----:B------:R-:W-:-:S04]  /*3550*/  ISETP.GT.AND P5, PT, R15, 0x1, PT ;  /* 0x000000010f00780c */ /* 0x000fc80003fa4270 */
[----:B------:R-:W-:-:S13]  /*3560*/  ISETP.GT.AND P5, PT, R16, 0x48, P5 ;  /* 0x000000481000780c */ /* 0x000fda0002fa4270 */
[----:B0-----:R-:W-:Y:S05]  /*3570*/  @!P5 BRA `(.L_x_94) ;  /* 0x000000000004d947 */ /* 0x001fea0003800000 */
[----:B------:R0:W5:Y:S02]  /*3580*/  LDG.E.LTC128B.U16 R56, desc[UR12][R8.64+0x2] ;  /* 0x0000020c08387981 */ /* 0x000164000c1e1520 */
.L_x_94:
[----:B------:R-:W-:Y:S05]  /*3590*/  BSYNC B0 ;  /* 0x0000000000007941 */ /* 0x000fea0003800000 */
.L_x_93:
        /* <DEDUP_REMOVED lines=10> */
.L_x_96:
[----:B------:R-:W-:Y:S05]  /*3640*/  BSYNC B0 ;  /* 0x0000000000007941 */ /* 0x000fea0003800000 */
.L_x_95:
[----:B-----5:R-:W-:Y:S01]  /*3650*/  IMAD.U32 R3, R56, 0x10000, RZ ;  /* 0x0001000038037824 */ /* 0x020fe200078e00ff */
[----:B------:R-:W-:Y:S01]  /*3660*/  BSSY B0, `(.L_x_97) ;  /* 0x000000c000007945 */ /* 0x000fe20003800000 */
[----:B------:R-:W-:Y:S02]  /*3670*/  @P5 IMAD.MOV.U32 R2, RZ, RZ, R10 ;  /* 0x000000ffff025224 */ /* 0x000fe400078e000a */
[----:B------:R-:W-:-:S04]  /*3680*/  FMUL R3, R3, R14 ;  /* 0x0000000e03037220 */ /* 0x000fc80000400000 */
[----:B------:R-:W-:-:S05]  /*3690*/  FFMA R3, R28, R0, R3 ;  /* 0x000000001c037223 */ /* 0x000fca0000000003 */
[----:B------:R-:W-:-:S04]  /*36a0*/  F2FP.BF16.F32.PACK_AB R3, RZ, R3 ;  /* 0x00000003ff03723e */ /* 0x000fc800000010ff */
[----:B------:R-:W-:Y:S01]  /*36b0*/  PRMT R4, R3, 0x7610, R4 ;  /* 0x0000761003047816 */ /* 0x000fe20000000004 */
[----:B------:R-:W-:-:S05]  /*36c0*/  @P5 IMAD.MOV.U32 R3, RZ, RZ, R11 ;  /* 0x000000ffff035224 */ /* 0x000fca00078e000b */
[----:B------:R0:W-:Y:S01]  /*36d0*/  @P5 STG.E.U16 desc[UR12][R2.64+0x10], R4 ;  /* 0x0000100402005986 */ /* 0x0001e2000c10150c */
[----:B------:R-:W-:-:S04]  /*36e0*/  ISETP.GT.AND P5, PT, R15, 0x9, PT ;  /* 0x000000090f00780c */ /* 0x000fc80003fa4270 */
[----:B------:R-:W-:-:S13]  /*36f0*/  ISETP.GT.AND P5, PT, R16, 0x40, P5 ;  /* 0x000000401000780c */ /* 0x000fda0002fa4270 */
[----:B0-----:R-:W-:Y:S05]  /*3700*/  @!P5 BRA `(.L_x_98) ;  /* 0x000000000004d947 */ /* 0x001fea0003800000 */
[----:B------:R0:W5:Y:S02]  /*3710*/  LDG.E.LTC128B.U16 R56, desc[UR12][R6.64+0x12] ;  /* 0x0000120c06387981 */ /* 0x000164000c1e1520 */
.L_x_98:
[----:B------:R-:W-:Y:S05]  /*3720*/  BSYNC B0 ;  /* 0x0000000000007941 */ /* 0x000fea0003800000 */
.L_x_97:
        /* <DEDUP_REMOVED lines=13> */
.L_x_100:
[----:B------:R-:W-:Y:S05]  /*3800*/  BSYNC B0 ;  /* 0x0000000000007941 */ /* 0x000fea0003800000 */
.L_x_99:
        /* <DEDUP_REMOVED lines=10> */
.L_x_102:
[----:B------:R-:W-:Y:S05]  /*38b0*/  BSYNC B0 ;  /* 0x0000000000007941 */ /* 0x000fea0003800000 */
.L_x_101:
        /* <DEDUP_REMOVED lines=13> */
.L_x_104:
[----:B------:R-:W-:Y:S05]  /*3990*/  BSYNC B0 ;  /* 0x0000000000007941 */ /* 0x000fea0003800000 */
.L_x_103:
        /* <DEDUP_REMOVED lines=13> */
.L_x_106:
[----:B------:R-:W-:Y:S05]  /*3a70*/  BSYNC B0 ;  /* 0x0000000000007941 */ /* 0x000fea0003800000 */
.L_x_105:
        /* <DEDUP_REMOVED lines=13> */
.L_x_108:
[----:B------:R-:W-:Y:S05]  /*3b50*/  BSYNC B0 ;  /* 0x0000000000007941 */ /* 0x000fea0003800000 */
.L_x_107:
        /* <DEDUP_REMOVED lines=13> */
.L_x_110:
[----:B------:R-:W-:Y:S05]  /*3c30*/  BSYNC B0 ;  /* 0x0000000000007941 */ /* 0x000fea0003800000 */
.L_x_109:
        /* <DEDUP_REMOVED lines=13> */
.L_x_112:
[----:B------:R-:W-:Y:S05]  /*3d10*/  BSYNC B0 ;  /* 0x0000000000007941 */ /* 0x000fea0003800000 */
.L_x_111:
        /* <DEDUP_REMOVED lines=13> */
.L_x_114:
[----:B------:R-:W-:Y:S05]  /*3df0*/  BSYNC B0 ;  /* 0x0000000000007941 */ /* 0x000fea0003800000 */
.L_x_113:
        /* <DEDUP_REMOVED lines=13> */
.L_x_116:
[----:B------:R-:W-:Y:S05]  /*3ed0*/  BSYNC B0 ;  /* 0x0000000000007941 */ /* 0x000fea0003800000 */
.L_x_115:
        /* <DEDUP_REMOVED lines=13> */
.L_x_118:
[----:B------:R-:W-:Y:S05]  /*3fb0*/  BSYNC B0 ;  /* 0x0000000000007941 */ /* 0x000fea0003800000 */
.L_x_117:
        /* <DEDUP_REMOVED lines=13> */
.L_x_120:
[----:B------:R-:W-:Y:S05]  /*4090*/  BSYNC B0 ;  /* 0x0000000000007941 */ /* 0x000fea0003800000 */
.L_x_119:
        /* <DEDUP_REMOVED lines=13> */
.L_x_122:
[----:B------:R-:W-:Y:S05]  /*4170*/  BSYNC B0 ;  /* 0x0000000000007941 */ /* 0x000fea0003800000 */
.L_x_121:
        /* <DEDUP_REMOVED lines=13> */
.L_x_124:
[----:B------:R-:W-:Y:S05]  /*4250*/  BSYNC B0 ;  /* 0x0000000000007941 */ /* 0x000fea0003800000 */
.L_x_123:
        /* <DEDUP_REMOVED lines=13> */
.L_x_126:
[----:B------:R-:W-:Y:S05]  /*4330*/  BSYNC B0 ;  /* 0x0000000000007941 */ /* 0x000fea0003800000 */
.L_x_125:
        /* <DEDUP_REMOVED lines=9> */
[----:B------:R-:W-:-:S13]  /*43d0*/  ISETP.GT.AND P5, PT, R16, 0x40, P6 ;  /* 0x000000401000780c */ /* 0x000fda00037a4270 */
[----:B0-----:R-:W-:Y:S05]  /*43e0*/  @!P5 BRA `(.L_x_128) ;  /* 0x000000000004d947 */ /* 0x001fea0003800000 */
[----:B------:R0:W5:Y:S02]  /*43f0*/  LDG.E.LTC128B.U16 R56, desc[UR12][R6.64+0x50] ;  /* 0x0000500c06387981 */ /* 0x000164000c1e1520 */
.L_x_128:
[----:B------:R-:W-:Y:S05]  /*4400*/  BSYNC B0 ;  /* 0x0000000000007941 */ /* 0x000fea0003800000 */
.L_x_127:
        /* <DEDUP_REMOVED lines=12> */
.L_x_130:
[----:B------:R-:W-:Y:S05]  /*44d0*/  BSYNC B0 ;  /* 0x0000000000007941 */ /* 0x000fea0003800000 */
.L_x_129:
[----:B-----5:R-:W-:Y:S01]  /*44e0*/  IMAD.U32 R3, R56, 0x10000, RZ ;  /* 0x0001000038037824 */ /* 0x020fe200078e00ff */
[----:B------:R-:W-:Y:S01]  /*44f0*/  ISETP.GT.AND P6, PT, R16, 0x48, P6 ;  /* 0x000000481000780c */ /* 0x000fe200037c4270 */
[----:B------:R-:W-:Y:S02]  /*4500*/  BSSY B0, `(.L_x_131) ;  /* 0x000000a000007945 */ /* 0x000fe40003800000 */
[----:B------:R-:W-:Y:S01]  /*4510*/  FMUL R2, R3, R14 ;  /* 0x0000000e03027220 */ /* 0x000fe20000400000 */
[----:B------:R-:W-:-:S03]  /*4520*/  @P5 IMAD.MOV.U32 R3, RZ, RZ, R11 ;  /* 0x000000ffff035224 */ /* 0x000fc600078e000b */
[----:B------:R-:W-:-:S05]  /*4530*/  FFMA R2, R45, R0, R2 ;  /* 0x000000002d027223 */ /* 0x000fca0000000002 */
[----:B------:R-:W-:-:S04]  /*4540*/  F2FP.BF16.F32.PACK_AB R2, RZ, R2 ;  /* 0x00000002ff02723e */ /* 0x000fc800000010ff */
[----:B------:R-:W-:Y:S01]  /*4550*/  PRMT R4, R2, 0x7610, R4 ;  /* 0x0000761002047816 */ /* 0x000fe20000000004 */
[----:B------:R-:W-:-:S05]  /*4560*/  @P5 IMAD.MOV.U32 R2, RZ, RZ, R10 ;  /* 0x000000ffff025224 */ /* 0x000fca00078e000a */
[----:B------:R0:W-:Y:S01]  /*4570*/  @P5 STG.E.U16 desc[UR12][R2.64+0x52], R4 ;  /* 0x0000520402005986 */ /* 0x0001e2000c10150c */
[----:B------:R-:W-:Y:S05]  /*4580*/  @!P6 BRA `(.L_x_132) ;  /* 0x000000000004e947 */ /* 0x000fea0003800000 */
[----:B------:R0:W5:Y:S02]  /*4590*/  LDG.E.LTC128B.U16 R56, desc[UR12][R8.64+0x50] ;  /* 0x0000500c08387981 */ /* 0x000164000c1e1520 */
.L_x_132:
[----:B------:R-:W-:Y:S05]  /*45a0*/  BSYNC B0 ;  /* 0x0000000000007941 */ /* 0x000fea0003800000 */
.L_x_131:
[----:B0----5:R-:W-:Y:S01]  /*45b0*/  IMAD.U32 R3, R56, 0x10000, RZ ;  /* 0x0001000038037824 */ /* 0x021fe200078e00ff */
[----:B------:R-:W-:Y:S01]  /*45c0*/  ISETP.GT.AND P4, PT, R16, 0x48, P4 ;  /* 0x000000481000780c */ /* 0x000fe20002784270 */
[----:B------:R-:W-:Y:S01]  /*45d0*/  @P6 IMAD.MOV.U32 R2, RZ, RZ, R18 ;  /* 0x000000ffff026224 */ /* 0x000fe200078e0012 */
[----:B------:R-:W-:Y:S01]  /*45e0*/  BSSY B0, `(.L_x_133) ;  /* 0x0000009000007945 */ /* 0x000fe20003800000 */
[----:B------:R-:W-:-:S04]  /*45f0*/  FMUL R3, R3, R14 ;  /* 0x0000000e03037220 */ /* 0x000fc80000400000 */
[----:B------:R-:W-:-:S05]  /*4600*/  FFMA R3, R46, R0, R3 ;  /* 0x000000002e037223 */ /* 0x000fca0000000003 */
[----:B------:R-:W-:-:S04]  /*4610*/  F2FP.BF16.F32.PACK_AB R3, RZ, R3 ;  /* 0x00000003ff03723e */ /* 0x000fc800000010ff */
[----:B------:R-:W-:Y:S01]  /*4620*/  PRMT R4, R3, 0x7610, R4 ;  /* 0x0000761003047816 */ /* 0x000fe20000000004 */
[----:B------:R-:W-:-:S05]  /*4630*/  @P6 IMAD.MOV.U32 R3, RZ, RZ, R19 ;  /* 0x000000ffff036224 */ /* 0x000fca00078e0013 */
[----:B------:R0:W-:Y:S01]  /*4640*/  @P6 STG.E.U16 desc[UR12][R2.64+0x50], R4 ;  /* 0x0000500402006986 */ /* 0x0001e2000c10150c */
[----:B------:R-:W-:Y:S05]  /*4650*/  @!P4 BRA `(.L_x_134) ;  /* 0x000000000004c947 */ /* 0x000fea0003800000 */
[----:B------:R0:W5:Y:S02]  /*4660*/  LDG.E.LTC128B.U16 R56, desc[UR12][R8.64+0x52] ;  /* 0x0000520c08387981 */ /* 0x000164000c1e1520 */
.L_x_134:
[----:B------:R-:W-:Y:S05]  /*4670*/  BSYNC B0 ;  /* 0x0000000000007941 */ /* 0x000fea0003800000 */
.L_x_133:
[----:B0----5:R-:W-:Y:S01]  /*4680*/  IMAD.U32 R3, R56, 0x10000, RZ ;  /* 0x0001000038037824 */ /* 0x021fe200078e00ff */
        /* <DEDUP_REMOVED lines=11> */
.L_x_136:
[----:B------:R-:W-:Y:S05]  /*4740*/  BSYNC B0 ;  /* 0x0000000000007941 */ /* 0x000fea0003800000 */
.L_x_135:
        /* <DEDUP_REMOVED lines=12> */
.L_x_138:
[----:B------:R-:W-:Y:S05]  /*4810*/  BSYNC B0 ;  /* 0x0000000000007941 */ /* 0x000fea0003800000 */
.L_x_137:
        /* <DEDUP_REMOVED lines=12> */
.L_x_140:
[----:B------:R-:W-:Y:S05]  /*48e0*/  BSYNC B0 ;  /* 0x0000000000007941 */ /* 0x000fea0003800000 */
.L_x_139:
        /* <DEDUP_REMOVED lines=12> */
.L_x_142:
[----:B------:R-:W-:Y:S05]  /*49b0*/  BSYNC B0 ;  /* 0x0000000000007941 */ /* 0x000fea0003800000 */
.L_x_141:
        /* <DEDUP_REMOVED lines=12> */
.L_x_144:
[----:B------:R-:W-:Y:S05]  /*4a80*/  BSYNC B0 ;  /* 0x0000000000007941 */ /* 0x000fea0003800000 */
.L_x_143:
        /* <DEDUP_REMOVED lines=12> */
.L_x_146:
[----:B------:R-:W-:Y:S05]  /*4b50*/  BSYNC B0 ;  /* 0x0000000000007941 */ /* 0x000fea0003800000 */
.L_x_145:
        /* <DEDUP_REMOVED lines=9> */
.L_x_148:
[----:B------:R-:W-:Y:S05]  /*4bf0*/  BSYNC B0 ;  /* 0x0000000000007941 */ /* 0x000fea0003800000 */
.L_x_147:
[----:B-----5:R-:W-:Y:S01]  /*4c00*/  IMAD.U32 R3, R56, 0x10000, RZ ;  /* 0x0001000038037824 */ /* 0x020fe200078e00ff */
[----:B------:R-:W-:Y:S01]  /*4c10*/  ISETP.GT.AND P0, PT, R16, 0x48, P0 ;  /* 0x000000481000780c */ /* 0x000fe20000704270 */
[----:B0-----:R-:W-:Y:S01]  /*4c20*/  @P1 IMAD.MOV.U32 R2, RZ, RZ, R18 ;  /* 0x000000ffff021224 */ /* 0x001fe200078e0012 */
        /* <DEDUP_REMOVED lines=9> */
.L_x_150:
[----:B------:R-:W-:Y:S05]  /*4cc0*/  BSYNC B0 ;  /* 0x0000000000007941 */ /* 0x000fea0003800000 */
.L_x_149:
[----:B0----5:R-:W-:-:S04]  /*4cd0*/  IMAD.U32 R3, R56, 0x10000, RZ ;  /* 0x0001000038037824 */ /* 0x021fc800078e00ff */
[----:B------:R-:W-:-:S04]  /*4ce0*/  FMUL R14, R3, R14 ;  /* 0x0000000e030e7220 */ /* 0x000fc80000400000 */
[----:B------:R-:W-:Y:S01]  /*4cf0*/  FFMA R14, R55, R0, R14 ;  /* 0x00000000370e7223 */ /* 0x000fe2000000000e */
[----:B------:R-:W-:Y:S06]  /*4d00*/  @!P0 EXIT ;  /* 0x000000000000894d */ /* 0x000fec0003800000 */
[----:B------:R-:W-:-:S05]  /*4d10*/  F2FP.BF16.F32.PACK_AB R14, RZ, R14 ;  /* 0x0000000eff0e723e */ /* 0x000fca00000010ff */
[----:B------:R-:W-:Y:S01]  /*4d20*/  STG.E.U16 desc[UR12][R18.64+0x72], R14 ;  /* 0x0000720e12007986 */ /* 0x000fe2000c10150c */
[----:B------:R-:W-:Y:S05]  /*4d30*/  EXIT ;  /* 0x000000000000794d */ /* 0x000fea0003800000 */
.L_x_28:
[----:B------:R-:W-:Y:S01]  /*4d40*/  ULDC.64 UR4, c[0x0][0x650] ;  /* 0x0001940000047ab9 */ /* 0x000fe20000000a00 */
[-C--:B------:R-:W-:Y:S01]  /*4d50*/  FMUL R56, R56, R0.reuse ;  /* 0x0000000038387220 */ /* 0x080fe20000400000 */
[----:B------:R-:W-:Y:S01]  /*4d60*/  LEA R2, P1, R10, UR4, 0x1 ;  /* 0x000000040a027c11 */ /* 0x000fe2000f8208ff */
[----:B------:R-:W-:Y:S01]  /*4d70*/  IMAD.SHL.U32 R7, R20, 0x2, RZ ;  /* 0x0000000214077824 */ /* 0x000fe200078e00ff */
[----:B------:R-:W-:Y:S01]  /*4d80*/  ISETP.GT.AND P6, PT, R15, 0x1, PT ;  /* 0x000000010f00780c */ /* 0x000fe20003fc4270 */
[----:B------:R-:W-:Y:S01]  /*4d90*/  FMUL R57, R57, R0 ;  /* 0x0000000039397220 */ /* 0x000fe20000400000 */
[----:B------:R-:W-:Y:S01]  /*4da0*/  F2FP.BF16.F32.PACK_AB R56, RZ, R56 ;  /* 0x00000038ff38723e */ /* 0x000fe200000010ff */
[-C--:B------:R-:W-:Y:S01]  /*4db0*/  FMUL R58, R58, R0.reuse ;  /* 0x000000003a3a7220 */ /* 0x080fe20000400000 */
[----:B------:R-:W-:Y:S01]  /*4dc0*/  LEA.HI.X R3, R10, UR5, R13, 0x1, P1 ;  /* 0x000000050a037c11 */ /* 0x000fe200088f0c0d */
[-C--:B------:R-:W-:Y:S01]  /*4dd0*/  FMUL R59, R59, R0.reuse ;  /* 0x000000003b3b7220 */ /* 0x080fe20000400000 */
[----:B------:R-:W-:Y:S01]  /*4de0*/  ISETP.GT.AND P2, PT, R15, RZ, PT ;  /* 0x000000ff0f00720c */ /* 0x000fe20003f44270 */
[-C--:B------:R-:W-:Y:S01]  /*4df0*/  FMUL R60, R60, R0.reuse ;  /* 0x000000003c3c7220 */ /* 0x080fe20000400000 */
[C---:B------:R-:W-:Y:S01]  /*4e00*/  ISETP.GT.AND P1, PT, R16.reuse, RZ, P6 ;  /* 0x000000ff1000720c */ /* 0x040fe20003724270 */
[----:B------:R-:W-:Y:S01]  /*4e10*/  @P0 STG.E.U16 desc[UR12][R2.64], R56 ;  /* 0x0000003802000986 */ /* 0x000fe2000c10150c */
[----:B------:R-:W-:Y:S01]  /*4e20*/  ISETP.GT.AND P0, PT, R16, 0x8, P2 ;  /* 0x000000081000780c */ /* 0x000fe20001704270 */
[-C--:B------:R-:W-:Y:S01]  /*4e30*/  FMUL R61, R61, R0.reuse ;  /* 0x000000003d3d7220 */ /* 0x080fe20000400000 */
[----:B------:R-:W-:Y:S01]  /*4e40*/  SHF.L.U64.HI R19, R20, 0x1, R19 ;  /* 0x0000000114137819 */ /* 0x000fe20000010213 */
[----:B------:R-:W-:Y:S01]  /*4e50*/  FMUL R62, R62, R0 ;  /* 0x000000003e3e7220 */ /* 0x000fe20000400000 */
[----:B------:R-:W-:Y:S01]  /*4e60*/  IADD3 R4, P3, R7, R2, RZ ;  /* 0x0000000207047210 */ /* 0x000fe20007f7e0ff */
[-C--:B------:R-:W-:Y:S01]  /*4e70*/  FMUL R63, R63, R0.reuse ;  /* 0x000000003f3f7220 */ /* 0x080fe20000400000 */
[----:B------:R-:W-:Y:S01]  /*4e80*/  F2FP.BF16.F32.PACK_AB R57, RZ, R57 ;  /* 0x00000039ff39723e */ /* 0x000fe200000010ff */
[----:B------:R-:W-:Y:S01]  /*4e90*/  FMUL R64, R64, R0 ;  /* 0x0000000040407220 */ /* 0x000fe20000400000 */
[----:B------:R-:W-:Y:S01]  /*4ea0*/  F2FP.BF16.F32.PACK_AB R58, RZ, R58 ;  /* 0x0000003aff3a723e */ /* 0x000fe200000010ff */
[----:B------:R-:W-:Y:S01]  /*4eb0*/  IMAD.X R5, R19, 0x1, R3, P3 ;  /* 0x0000000113057824 */ /* 0x000fe200018e0603 */
[C---:B------:R-:W-:Y:S01]  /*4ec0*/  ISETP.GT.AND P5, PT, R15.reuse, 0x8, PT ;  /* 0x000000080f00780c */ /* 0x040fe20003fa4270 */
[----:B------:R-:W-:Y:S01]  /*4ed0*/  @P1 STG.E.U16 desc[UR12][R2.64+0x2], R57 ;  /* 0x0000023902001986 */ /* 0x000fe2000c10150c */
[----:B------:R-:W-:Y:S01]  /*4ee0*/  ISETP.GT.AND P4, PT, R15, 0x9, PT ;  /* 0x000000090f00780c */ /* 0x000fe20003f84270 */
[-C--:B------:R-:W-:Y:S01]  /*4ef0*/  FMUL R65, R65, R0.reuse ;  /* 0x0000000041417220 */ /* 0x080fe20000400000 */
[C---:B------:R-:W-:Y:S01]  /*4f00*/  ISETP.GT.AND P2, PT, R16.reuse, 0x8, P6 ;  /* 0x000000081000780c */ /* 0x040fe20003744270 */
[----:B------:R-:W-:Y:S01]  /*4f10*/  @P0 STG.E.U16 desc[UR12][R4.64], R58 ;  /* 0x0000003a04000986 */ /* 0x000fe2000c10150c */
[----:B------:R-:W-:Y:S01]  /*4f20*/  ISETP.GT.AND P0, PT, R16, RZ, P5 ;  /* 0x000000ff1000720c */ /* 0x000fe20002f04270 */
[-C--:B------:R-:W-:Y:S01]  /*4f30*/  FMUL R66, R66, R0.reuse ;  /* 0x0000000042427220 */ /* 0x080fe20000400000 */
[----:B------:R-:W-:Y:S01]  /*4f40*/  ISETP.GT.AND P1, PT, R16, RZ, P4 ;  /* 0x000000ff1000720c */ /* 0x000fe20002724270 */
[-C--:B------:R-:W-:Y:S01]  /*4f50*/  FMUL R67, R67, R0.reuse ;  /* 0x0000000043437220 */ /* 0x080fe20000400000 */
[----:B------:R-:W-:Y:S01]  /*4f60*/  F2FP.BF16.F32.PACK_AB R59, RZ, R59 ;  /* 0x0000003bff3b723e */ /* 0x000fe200000010ff */
[----:B------:R-:W-:Y:S01]  /*4f70*/  FMUL R68, R68, R0 ;  /* 0x0000000044447220 */ /* 0x000fe20000400000 */
[----:B------:R-:W-:Y:S01]  /*4f80*/  F2FP.BF16.F32.PACK_AB R60, RZ, R60 ;  /* 0x0000003cff3c723e */ /* 0x000fe200000010ff */
[-C--:B------:R-:W-:Y:S01]  /*4f90*/  FMUL R69, R69, R0.reuse ;  /* 0x0000000045457220 */ /* 0x080fe20000400000 */
[----:B------:R-:W-:Y:S01]  /*4fa0*/  F2FP.BF16.F32.PACK_AB R61, RZ, R61 ;  /* 0x0000003dff3d723e */ /* 0x000fe200000010ff */
[-C--:B------:R-:W-:Y:S01]  /*4fb0*/  FMUL R70, R70, R0.reuse ;  /* 0x0000000046467220 */ /* 0x080fe20000400000 */
[C---:B------:R-:W-:Y:S01]  /*4fc0*/  SHF.L.U64.HI R9, R17.reuse, 0x1, R18 ;  /* 0x0000000111097819 */ /* 0x040fe20000010212 */
[----:B------:R-:W-:Y:S01]  /*4fd0*/  IMAD.SHL.U32 R17, R17, 0x2, RZ ;  /* 0x0000000211117824 */ /* 0x000fe200078e00ff */
[----:B------:R-:W-:Y:S01]  /*4fe0*/  @P2 STG.E.U16 desc[UR12][R4.64+0x2], R59 ;  /* 0x0000023b04002986 */ /* 0x000fe2000c10150c */
[----:B------:R-:W-:Y:S01]  /*4ff0*/  ISETP.GT.AND P2, PT, R16, 0x8, P5 ;  /* 0x000000081000780c */ /* 0x000fe20002f44270 */
[----:B------:R-:W-:Y:S01]  /*5000*/  FMUL R71, R71, R0 ;  /* 0x0000000047477220 */ /* 0x000fe20000400000 */
[----:B------:R-:W-:Y:S01]  /*5010*/  ISETP.GT.AND P3, PT, R15, 0x10, PT ;  /* 0x000000100f00780c */ /* 0x000fe20003f64270 */
[----:B------:R-:W-:Y:S01]  /*5020*/  @P0 STG.E.U16 desc[UR12][R2.64+0x10], R60 ;  /* 0x0000103c02000986 */ /* 0x000fe2000c10150c */
[----:B------:R-:W-:Y:S01]  /*5030*/  F2FP.BF16.F32.PACK_AB R62, RZ, R62 ;  /* 0x0000003eff3e723e */ /* 0x000fe200000010ff */
[----:B------:R-:W-:Y:S01]  /*5040*/  FMUL R72, R72, R0 ;  /* 0x0000000048487220 */ /* 0x000fe20000400000 */
[----:B------:R-:W-:Y:S01]  /*5050*/  F2FP.BF16.F32.PACK_AB R63, RZ, R63 ;  /* 0x0000003fff3f723e */ /* 0x000fe200000010ff */
[----:B------:R-:W-:Y:S01]  /*5060*/  @P1 STG.E.U16 desc[UR12][R2.64+0x12], R61 ;  /* 0x0000123d02001986 */ /* 0x000fe2000c10150c */
[----:B------:R-:W-:Y:S01]  /*5070*/  IADD3 R6, P0, P1, R17, R2, R7 ;  /* 0x0000000211067210 */ /* 0x000fe2000791e007 */
[----:B------:R-:W-:Y:S01]  /*5080*/  FMUL R73, R73, R0 ;  /* 0x0000000049497220 */ /* 0x000fe20000400000 */
[----:B------:R-:W-:Y:S01]  /*5090*/  F2FP.BF16.F32.PACK_AB R64, RZ, R64 ;  /* 0x00000040ff40723e */ /* 0x000fe200000010ff */
[-C--:B------:R-:W-:Y:S01]  /*50a0*/  FMUL R74, R74, R0.reuse ;  /* 0x000000004a4a7220 */ /* 0x080fe20000400000 */
[----:B------:R-:W-:Y:S01]  /*50b0*/  IADD3.X R7, R9, R3, R19, P0, P1 ;  /* 0x0000000309077210 */ /* 0x000fe200007e2413 */
[----:B------:R-:W-:Y:S01]  /*50c0*/  @P2 STG.E.U16 desc[UR12][R4.64+0x10], R62 ;  /* 0x0000103e04002986 */ /* 0x000fe2000c10150c */
[C---:B------:R-:W-:Y:S01]  /*50d0*/  ISETP.GT.AND P1, PT, R16.reuse, 0x8, P4 ;  /* 0x000000081000780c */ /* 0x040fe20002724270 */
[-C--:B------:R-:W-:Y:S01]  /*50e0*/  FMUL R75, R75, R0.reuse ;  /* 0x000000004b4b7220 */ /* 0x080fe20000400000 */
[----:B------:R-:W-:Y:S01]  /*50f0*/  ISETP.GT.AND P0, PT, R16, RZ, P3 ;  /* 0x000000ff1000720c */ /* 0x000fe20001f04270 */
[-C--:B------:R-:W-:Y:S01]  /*5100*/  FMUL R76, R76, R0.reuse ;  /* 0x000000004c4c7220 */ /* 0x080fe20000400000 */
[----:B------:R-:W-:Y:S01]  /*5110*/  ISETP.GT.AND P2, PT, R15, 0x11, PT ;  /* 0x000000110f00780c */ /* 0x000fe20003f44270 */
[-C--:B------:R-:W-:Y:S01]  /*5120*/  FMUL R77, R77, R0.reuse ;  /* 0x000000004d4d7220 */ /* 0x080fe20000400000 */
[----:B------:R-:W-:Y:S01]  /*5130*/  F2FP.BF16.F32.PACK_AB R65, RZ, R65 ;  /* 0x00000041ff41723e */ /* 0x000fe200000010ff */
[----:B------:R-:W-:Y:S01]  /*5140*/  FMUL R78, R78, R0 ;  /* 0x000000004e4e7220 */ /* 0x000fe20000400000 */
[----:B------:R-:W-:Y:S01]  /*5150*/  F2FP.BF16.F32.PACK_AB R66, RZ, R66 ;  /* 0x00000042ff42723e */ /* 0x000fe200000010ff */
[-C--:B------:R-:W-:Y:S01]  /*5160*/  FMUL R79, R79, R0.reuse ;  /* 0x000000004f4f7220 */ /* 0x080fe20000400000 */
[----:B------:R-:W-:Y:S01]  /*5170*/  F2FP.BF16.F32.PACK_AB R67, RZ, R67 ;  /* 0x00000043ff43723e */ /* 0x000fe200000010ff */
[----:B------:R-:W-:Y:S01]  /*5180*/  FMUL R80, R80, R0 ;  /* 0x0000000050507220 */ /* 0x000fe20000400000 */
[----:B------:R-:W-:Y:S01]  /*5190*/  F2FP.BF16.F32.PACK_AB R68, RZ, R68 ;  /* 0x00000044ff44723e */ /* 0x000fe200000010ff */
[----:B------:R-:W-:Y:S01]  /*51a0*/  @P1 STG.E.U16 desc[UR12][R4.64+0x12], R63 ;  /* 0x0000123f04001986 */ /* 0x000fe2000c10150c */
[----:B------:R-:W-:Y:S01]  /*51b0*/  ISETP.GT.AND P1, PT, R15, 0x19, PT ;  /* 0x000000190f00780c */ /* 0x000fe20003f24270 */
[-C--:B------:R-:W-:Y:S01]  /*51c0*/  FMUL R81, R81, R0.reuse ;  /* 0x0000000051517220 */ /* 0x080fe20000400000 */
[----:B------:R-:W-:Y:S01]  /*51d0*/  F2FP.BF16.F32.PACK_AB R69, RZ, R69 ;  /* 0x00000045ff45723e */ /* 0x000fe200000010ff */
[----:B------:R-:W-:Y:S01]  /*51e0*/  @P0 STG.E.U16 desc[UR12][R2.64+0x20], R64 ;  /* 0x0000204002000986 */ /* 0x000fe2000c10150c */
[----:B------:R-:W-:Y:S01]  /*51f0*/  ISETP.GT.AND P0, PT, R16, RZ, P2 ;  /* 0x000000ff1000720c */ /* 0x000fe20001704270 */
[----:B------:R-:W-:Y:S01]  /*5200*/  FMUL R82, R82, R0 ;  /* 0x0000000052527220 */ /* 0x000fe20000400000 */
[----:B------:R-:W-:Y:S01]  /*5210*/  F2FP.BF16.F32.PACK_AB R70, RZ, R70 ;  /* 0x00000046ff46723e */ /* 0x000fe200000010ff */
        /* <DEDUP_REMOVED lines=10> */
[----:B------:R-:W-:Y:S01]  /*52c0*/  @P0 STG.E.U16 desc[UR12][R2.64+0x22], R65 ;  /* 0x0000224102000986 */ /* 0x000fe2000c10150c */
[----:B------:R-:W-:Y:S01]  /*52d0*/  ISETP.GT.AND P0, PT, R16, 0x8, P3 ;  /* 0x000000081000780c */ /* 0x000fe20001f04270 */
[-C--:B------:R-:W-:Y:S01]  /*52e0*/  FMUL R24, R24, R0.reuse ;  /* 0x0000000018187220 */ /* 0x080fe20000400000 */
[----:B------:R-:W-:Y:S01]  /*52f0*/  ISETP.GT.AND P5, PT, R15, 0x28, PT ;  /* 0x000000280f00780c */ /* 0x000fe20003fa4270 */
        /* <DEDUP_REMOVED lines=8> */
[-C--:B------:R-:W-:Y:S01]  /*5380*/  FMUL R29, R29, R0.reuse ;  /* 0x000000001d1d7220 */ /* 0x080fe20000400000 */
[C---:B------:R-:W-:Y:S01]  /*5390*/  ISETP.GT.AND P4, PT, R15.reuse, 0x30, PT ;  /* 0x000000300f00780c */ /* 0x040fe20003f84270 */
[----:B------:R-:W-:Y:S01]  /*53a0*/  @P0 STG.E.U16 desc[UR12][R4.64+0x20], R66 ;  /* 0x0000204204000986 */ /* 0x000fe2000c10150c */
[----:B------:R-:W-:Y:S01]  /*53b0*/  ISETP.GT.AND P0, PT, R16, 0x8, P2 ;  /* 0x000000081000780c */ /* 0x000fe20001704270 */
[-C--:B------:R-:W-:Y:S01]  /*53c0*/  FMUL R30, R30, R0.reuse ;  /* 0x000000001e1e7220 */ /* 0x080fe20000400000 */
[----:B------:R-:W-:Y:S01]  /*53d0*/  ISETP.GT.AND P2, PT, R15, 0x18, PT ;  /* 0x000000180f00780c */ /* 0x000fe20003f44270 */
[----:B------:R-:W-:Y:S01]  /*53e0*/  FMUL R31, R31, R0 ;  /* 0x000000001f1f7220 */ /* 0x000fe20000400000 */
[----:B------:R-:W-:Y:S01]  /*53f0*/  F2FP.BF16.F32.PACK_AB R80, RZ, R80 ;  /* 0x00000050ff50723e */ /* 0x000fe200000010ff */
        /* <DEDUP_REMOVED lines=8> */
[----:B------:R-:W-:Y:S01]  /*5480*/  @P0 STG.E.U16 desc[UR12][R4.64+0x22], R67 ;  /* 0x0000224304000986 */ /* 0x000fe2000c10150c */
[----:B------:R-:W-:Y:S01]  /*5490*/  ISETP.GT.AND P0, PT, R16, RZ, P2 ;  /* 0x000000ff1000720c */ /* 0x000fe20001704270 */
[----:B------:R-:W-:Y:S01]  /*54a0*/  FMUL R36, R36, R0 ;  /* 0x0000000024247220 */ /* 0x000fe20000400000 */
[----:B------:R-:W-:Y:S01]  /*54b0*/  F2FP.BF16.F32.PACK_AB R84, RZ, R84 ;  /* 0x00000054ff54723e */ /* 0x000fe200000010ff */
[-C--:B------:R-:W-:Y:S01]  /*54c0*/  FMUL R37, R37, R0.reuse ;  /* 0x0000000025257220 */ /* 0x080fe20000400000 */
[----:B------:R-:W-:Y:S01]  /*54d0*/  P2R R12, PR, RZ, 0x20 ;  /* 0x00000020ff0c7803 */ /* 0x000fe20000000000 */
        /* <DEDUP_REMOVED lines=9> */
[----:B------:R-:W-:Y:S01]  /*5570*/  ISETP.GT.AND P0, PT, R16, RZ, P1 ;  /* 0x000000ff1000720c */ /* 0x000fe20000f04270 */
        /* <DEDUP_REMOVED lines=13> */
[----:B------:R-:W-:Y:S01]  /*5650*/  ISETP.GT.AND P0, PT, R16, 0x8, P2 ;  /* 0x000000081000780c */ /* 0x000fe20001704270 */
        /* <DEDUP_REMOVED lines=17> */
[----:B------:R-:W-:-:S02]  /*5770*/  F2FP.BF16.F32.PACK_AB R36, RZ, R36 ;  /* 0x00000024ff24723e */ /* 0x000fc400000010ff */
[----:B------:R-:W-:Y:S02]  /*5780*/  F2FP.BF16.F32.PACK_AB R37, RZ, R37 ;  /* 0x00000025ff25723e */ /* 0x000fe400000010ff */
[----:B------:R-:W-:Y:S02]  /*5790*/  F2FP.BF16.F32.PACK_AB R38, RZ, R38 ;  /* 0x00000026ff26723e */ /* 0x000fe400000010ff */
[----:B------:R-:W-:Y:S02]  /*57a0*/  F2FP.BF16.F32.PACK_AB R39, RZ, R39 ;  /* 0x00000027ff27723e */ /* 0x000fe400000010ff */
[----:B------:R-:W-:Y:S01]  /*57b0*/  F2FP.BF16.F32.PACK_AB R40, RZ, R40 ;  /* 0x00000028ff28723e */ /* 0x000fe200000010ff */
[----:B------:R-:W-:Y:S01]  /*57c0*/  @P0 STG.E.U16 desc[UR12][R4.64+0x32], R71 ;  /* 0x0000324704000986 */ /* 0x000fe2000c10150c */
[----:B------:R-:W-:Y:S02]  /*57d0*/  ISETP.GT.AND P0, PT, R16, RZ, P2 ;  /* 0x000000ff1000720c */ /* 0x000fe40001704270 */
[----:B------:R-:W-:-:S02]  /*57e0*/  F2FP.BF16.F32.PACK_AB R41, RZ, R41 ;  /* 0x00000029ff29723e */ /* 0x000fc400000010ff */
[----:B------:R-:W-:Y:S02]  /*57f0*/  F2FP.BF16.F32.PACK_AB R42, RZ, R42 ;  /* 0x0000002aff2a723e */ /* 0x000fe400000010ff */
[----:B------:R-:W-:Y:S02]  /*5800*/  F2FP.BF16.F32.PACK_AB R43, RZ, R43 ;  /* 0x0000002bff2b723e */ /* 0x000fe400000010ff */
[----:B------:R-:W-:Y:S02]  /*5810*/  F2FP.BF16.F32.PACK_AB R44, RZ, R44 ;  /* 0x0000002cff2c723e */ /* 0x000fe400000010ff */
[----:B------:R-:W-:Y:S02]  /*5820*/  F2FP.BF16.F32.PACK_AB R45, RZ, R45 ;  /* 0x0000002dff2d723e */ /* 0x000fe400000010ff */
[----:B------:R-:W-:Y:S01]  /*5830*/  F2FP.BF16.F32.PACK_AB R46, RZ, R46 ;  /* 0x0000002eff2e723e */ /* 0x000fe200000010ff */
[----:B------:R-:W-:Y:S01]  /*5840*/  @P0 STG.E.U16 desc[UR12][R2.64+0x40], R72 ;  /* 0x0000404802000986 */ /* 0x000fe2000c10150c */
[----:B------:R-:W-:-:S02]  /*5850*/  ISETP.GT.AND P0, PT, R16, RZ, P1 ;  /* 0x000000ff1000720c */ /* 0x000fc40000f04270 */
[----:B------:R-:W-:Y:S02]  /*5860*/  F2FP.BF16.F32.PACK_AB R47, RZ, R47 ;  /* 0x0000002fff2f723e */ /* 0x000fe400000010ff */
[----:B------:R-:W-:Y:S02]  /*5870*/  F2FP.BF16.F32.PACK_AB R48, RZ, R48 ;  /* 0x00000030ff30723e */ /* 0x000fe400000010ff */
[----:B------:R-:W-:Y:S02]  /*5880*/  F2FP.BF16.F32.PACK_AB R49, RZ, R49 ;  /* 0x00000031ff31723e */ /* 0x000fe400000010ff */
[----:B------:R-:W-:Y:S02]  /*5890*/  F2FP.BF16.F32.PACK_AB R50, RZ, R50 ;  /* 0x00000032ff32723e */ /* 0x000fe400000010ff */
[----:B------:R-:W-:Y:S02]  /*58a0*/  F2FP.BF16.F32.PACK_AB R51, RZ, R51 ;  /* 0x00000033ff33723e */ /* 0x000fe400000010ff */
[----:B------:R-:W-:Y:S01]  /*58b0*/  F2FP.BF16.F32.PACK_AB R52, RZ, R52 ;  /* 0x00000034ff34723e */ /* 0x000fe200000010ff */
[----:B------:R-:W-:Y:S01]  /*58c0*/  @P0 STG.E.U16 desc[UR12][R2.64+0x42], R73 ;  /* 0x0000424902000986 */ /* 0x000fe2000c10150c */
[----:B------:R-:W-:-:S02]  /*58d0*/  ISETP.GT.AND P0, PT, R16, 0x8, P2 ;  /* 0x000000081000780c */ /* 0x000fc40001704270 */
[----:B------:R-:W-:Y:S02]  /*58e0*/  ISETP.GT.AND P2, PT, R15, 0x38, PT ;  /* 0x000000380f00780c */ /* 0x000fe40003f44270 */
[----:B------:R-:W-:Y:S02]  /*58f0*/  F2FP.BF16.F32.PACK_AB R53, RZ, R53 ;  /* 0x00000035ff35723e */ /* 0x000fe400000010ff */
[----:B------:R-:W-:-:S07]  /*5900*/  F2FP.BF16.F32.PACK_AB R54, RZ, R54 ;  /* 0x00000036ff36723e */ /* 0x000fce00000010ff */
[----:B------:R-:W-:Y:S01]  /*5910*/  @P0 STG.E.U16 desc[UR12][R4.64+0x40], R74 ;  /* 0x0000404a04000986 */ /* 0x000fe2000c10150c */
[----:B------:R-:W-:-:S13]  /*5920*/  ISETP.GT.AND P0, PT, R16, 0x8, P1 ;  /* 0x000000081000780c */ /* 0x000fda0000f04270 */
[----:B------:R-:W-:Y:S01]  /*5930*/  @P0 STG.E.U16 desc[UR12][R4.64+0x42], R75 ;  /* 0x0000424b04000986 */ /* 0x000fe2000c10150c */
[----:B------:R-:W-:-:S13]  /*5940*/  ISETP.GT.AND P0, PT, R16, RZ, P5 ;  /* 0x000000ff1000720c */ /* 0x000fda0002f04270 */
[----:B------:R-:W-:Y:S01]  /*5950*/  @P0 STG.E.U16 desc[UR12][R2.64+0x50], R76 ;  /* 0x0000504c02000986 */ /* 0x000fe2000c10150c */
[----:B------:R-:W-:-:S04]  /*5960*/  ISETP.GT.AND P0, PT, R15, 0x29, PT ;  /* 0x000000290f00780c */ /* 0x000fc80003f04270 */
[----:B------:R-:W-:Y:S02]  /*5970*/  ISETP.GT.AND P1, PT, R16, RZ, P0 ;  /* 0x000000ff1000720c */ /* 0x000fe40000724270 */
[----:B------:R-:W-:-:S11]  /*5980*/  P2R R13, PR, RZ, 0x1 ;  /* 0x00000001ff0d7803 */ /* 0x000fd60000000000 */
[----:B------:R-:W-:Y:S01]  /*5990*/  @P1 STG.E.U16 desc[UR12][R2.64+0x52], R77 ;  /* 0x0000524d02001986 */ /* 0x000fe2000c10150c */
[----:B------:R-:W-:-:S13]  /*59a0*/  ISETP.GT.AND P1, PT, R16, 0x8, P5 ;  /* 0x000000081000780c */ /* 0x000fda0002f24270 */
[----:B------:R-:W-:Y:S01]  /*59b0*/  @P1 STG.E.U16 desc[UR12][R4.64+0x50], R78 ;  /* 0x0000504e04001986 */ /* 0x000fe2000c10150c */
[C---:B------:R-:W-:Y:S02]  /*59c0*/  ISETP.GT.AND P1, PT, R16.reuse, 0x8, P0 ;  /* 0x000000081000780c */ /* 0x040fe40000724270 */
[----:B------:R-:W-:-:S11]  /*59d0*/  ISETP.GT.AND P0, PT, R16, 0x8, P2 ;  /* 0x000000081000780c */ /* 0x000fd60001704270 */
[----:B------:R-:W-:Y:S01]  /*59e0*/  @P1 STG.E.U16 desc[UR12][R4.64+0x52], R79 ;  /* 0x0000524f04001986 */ /* 0x000fe2000c10150c */
[----:B------:R-:W-:-:S13]  /*59f0*/  ISETP.GT.AND P1, PT, R16, RZ, P4 ;  /* 0x000000ff1000720c */ /* 0x000fda0002724270 */
[----:B------:R-:W-:Y:S01]  /*5a00*/  @P1 STG.E.U16 desc[UR12][R2.64+0x60], R80 ;  /* 0x0000605002001986 */ /* 0x000fe2000c10150c */
[----:B------:R-:W-:-:S13]  /*5a10*/  ISETP.GT.AND P1, PT, R16, RZ, P3 ;  /* 0x000000ff1000720c */ /* 0x000fda0001f24270 */
[----:B------:R-:W-:Y:S01]  /*5a20*/  @P1 STG.E.U16 desc[UR12][R2.64+0x62], R81 ;  /* 0x0000625102001986 */ /* 0x000fe2000c10150c */
[----:B------:R-:W-:-:S13]  /*5a30*/  ISETP.GT.AND P1, PT, R16, 0x8, P4 ;  /* 0x000000081000780c */ /* 0x000fda0002724270 */
[----:B------:R-:W-:Y:S01]  /*5a40*/  @P1 STG.E.U16 desc[UR12][R4.64+0x60], R82 ;  /* 0x0000605204001986 */ /* 0x000fe2000c10150c */
[----:B------:R-:W-:-:S13]  /*5a50*/  ISETP.GT.AND P1, PT, R16, 0x8, P3 ;  /* 0x000000081000780c */ /* 0x000fda0001f24270 */
[----:B------:R-:W-:Y:S01]  /*5a60*/  @P1 STG.E.U16 desc[UR12][R4.64+0x62], R83 ;  /* 0x0000625304001986 */ /* 0x000fe2000c10150c */
[----:B------:R-:W-:-:S05]  /*5a70*/  IADD3 R10, P1, R17, R4, RZ ;  /* 0x00000004110a7210 */ /* 0x000fca0007f3e0ff */
[----:B------:R-:W-:Y:S01]  /*5a80*/  IMAD.X R11, R9, 0x1, R5, P1 ;  /* 0x00000001090b7824 */ /* 0x000fe200008e0605 */
[----:B------:R-:W-:-:S13]  /*5a90*/  ISETP.GT.AND P1, PT, R16, RZ, P2 ;  /* 0x000000ff1000720c */ /* 0x000fda0001724270 */
[----:B------:R-:W-:Y:S01]  /*5aa0*/  @P1 STG.E.U16 desc[UR12][R2.64+0x70], R84 ;  /* 0x0000705402001986 */ /* 0x000fe2000c10150c */
[----:B------:R-:W-:-:S05]  /*5ab0*/  IADD3 R8, P1, R17, R2, RZ ;  /* 0x0000000211087210 */ /* 0x000fca0007f3e0ff */
[----:B------:R-:W-:Y:S01]  /*5ac0*/  IMAD.X R9, R9, 0x1, R3, P1 ;  /* 0x0000000109097824 */ /* 0x000fe200008e0603 */
[----:B------:R-:W-:-:S04]  /*5ad0*/  ISETP.GT.AND P1, PT, R15, 0x39, PT ;  /* 0x000000390f00780c */ /* 0x000fc80003f24270 */
[----:B------:R-:W-:-:S13]  /*5ae0*/  ISETP.GT.AND P5, PT, R16, RZ, P1 ;  /* 0x000000ff1000720c */ /* 0x000fda0000fa4270 */
[----:B------:R0:W-:Y:S01]  /*5af0*/  @P5 STG.E.U16 desc[UR12][R2.64+0x72], R85 ;  /* 0x0000725502005986 */ /* 0x0001e2000c10150c */
[----:B------:R-:W-:-:S03]  /*5b00*/  ISETP.GT.AND P5, PT, R15, RZ, PT ;  /* 0x000000ff0f00720c */ /* 0x000fc60003fa4270 */
[----:B------:R-:W-:Y:S01]  /*5b10*/  @P0 STG.E.U16 desc[UR12][R4.64+0x70], R86 ;  /* 0x0000705604000986 */ /* 0x000fe2000c10150c */
[----:B------:R-:W-:-:S13]  /*5b20*/  ISETP.GT.AND P0, PT, R16, 0x8, P1 ;  /* 0x000000081000780c */ /* 0x000fda0000f04270 */
[----:B------:R-:W-:Y:S01]  /*5b30*/  @P0 STG.E.U16 desc[UR12][R4.64+0x72], R87 ;  /* 0x0000725704000986 */ /* 0x000fe2000c10150c */
[C---:B------:R-:W-:Y:S02]  /*5b40*/  ISETP.GT.AND P0, PT, R16.reuse, 0x40, P5 ;  /* 0x000000401000780c */ /* 0x040fe40002f04270 */
[----:B------:R-:W-:-:S11]  /*5b50*/  ISETP.GT.AND P5, PT, R16, 0x48, P5 ;  /* 0x000000481000780c */ /* 0x000fd60002fa4270 */
[----:B------:R-:W-:Y:S01]  /*5b60*/  @P0 STG.E.U16 desc[UR12][R8.64], R24 ;  /* 0x0000001808000986 */ /* 0x000fe2000c10150c */
[C---:B------:R-:W-:Y:S02]  /*5b70*/  ISETP.GT.AND P0, PT, R16.reuse, 0x40, P6 ;  /* 0x000000401000780c */ /* 0x040fe40003704270 */
[----:B------:R-:W-:-:S11]  /*5b80*/  ISETP.GT.AND P6, PT, R16, 0x48, P6 ;  /* 0x000000481000780c */ /* 0x000fd600037c4270 */
[----:B0-----:R-:W-:Y:S02]  /*5b90*/  @P0 IMAD.MOV.U32 R2, RZ, RZ, R8 ;  /* 0x000000ffff020224 */ /* 0x001fe400078e0008 */
[----:B------:R-:W-:-:S05]  /*5ba0*/  @P0 IMAD.MOV.U32 R3, RZ, RZ, R9 ;  /* 0x000000ffff030224 */ /* 0x000fca00078e0009 */
[----:B------:R0:W-:Y:S01]  /*5bb0*/  @P0 STG.E.U16 desc[UR12][R2.64+0x2], R25 ;  /* 0x0000021902000986 */ /* 0x0001e2000c10150c */
[----:B------:R-:W-:-:S03]  /*5bc0*/  ISETP.NE.AND P0, PT, R13, RZ, PT ;  /* 0x000000ff0d00720c */ /* 0x000fc60003f05270 */
[----:B------:R-:W-:Y:S01]  /*5bd0*/  @P5 STG.E.U16 desc[UR12][R10.64], R26 ;  /* 0x0000001a0a005986 */ /* 0x000fe2000c10150c */
[----:B------:R-:W-:-:S03]  /*5be0*/  ISETP.NE.AND P5, PT, R12, RZ, PT ;  /* 0x000000ff0c00720c */ /* 0x000fc60003fa5270 */
[----:B------:R-:W-:Y:S01]  /*5bf0*/  @P6 STG.E.U16 desc[UR12][R10.64+0x2], R27 ;  /* 0x0000021b0a006986 */ /* 0x000fe2000c10150c */
[----:B------:R-:W-:-:S04]  /*5c00*/  ISETP.GT.AND P6, PT, R15, 0x8, PT ;  /* 0x000000080f00780c */ /* 0x000fc80003fc4270 */
[----:B------:R-:W-:-:S13]  /*5c10*/  ISETP.GT.AND P6, PT, R16, 0x40, P6 ;  /* 0x000000401000780c */ /* 0x000fda00037c4270 */
[----:B0-----:R-:W-:Y:S02]  /*5c20*/  @P6 IMAD.MOV.U32 R2, RZ, RZ, R8 ;  /* 0x000000ffff026224 */ /* 0x001fe400078e0008 */
[----:B------:R-:W-:-:S05]  /*5c30*/  @P6 IMAD.MOV.U32 R3, RZ, RZ, R9 ;  /* 0x000000ffff036224 */ /* 0x000fca00078e0009 */
[----:B------:R0:W-:Y:S01]  /*5c40*/  @P6 STG.E.U16 desc[UR12][R2.64+0x10], R28 ;  /* 0x0000101c02006986 */ /* 0x0001e2000c10150c */
[----:B------:R-:W-:-:S04]  /*5c50*/  ISETP.GT.AND P6, PT, R15, 0x9, PT ;  /* 0x000000090f00780c */ /* 0x000fc80003fc4270 */
[----:B------:R-:W-:-:S13]  /*5c60*/  ISETP.GT.AND P6, PT, R16, 0x40, P6 ;  /* 0x000000401000780c */ /* 0x000fda00037c4270 */
[----:B0-----:R-:W-:Y:S02]  /*5c70*/  @P6 IMAD.MOV.U32 R2, RZ, RZ, R8 ;  /* 0x000000ffff026224 */ /* 0x001fe400078e0008 */
[----:B------:R-:W-:-:S05]  /*5c80*/  @P6 IMAD.MOV.U32 R3, RZ, RZ, R9 ;  /* 0x000000ffff036224 */ /* 0x000fca00078e0009 */
[----:B------:R0:W-:Y:S01]  /*5c90*/  @P6 STG.E.U16 desc[UR12][R2.64+0x12], R29 ;  /* 0x0000121d02006986 */ /* 0x0001e2000c10150c */
[----:B------:R-:W-:-:S04]  /*5ca0*/  ISETP.GT.AND P6, PT, R15, 0x8, PT ;  /* 0x000000080f00780c */ /* 0x000fc80003fc4270 */
[----:B------:R-:W-:-:S13]  /*5cb0*/  ISETP.GT.AND P6, PT, R16, 0x48, P6 ;  /* 0x000000481000780c */ /* 0x000fda00037c4270 */
        /* <DEDUP_REMOVED lines=66> */
[C---:B------:R-:W-:Y:S02]  /*60e0*/  ISETP.GT.AND P6, PT, R16.reuse, 0x40, P5 ;  /* 0x000000401000780c */ /* 0x040fe40002fc4270 */
[----:B------:R-:W-:-:S11]  /*60f0*/  ISETP.GT.AND P5, PT, R16, 0x48, P5 ;  /* 0x000000481000780c */ /* 0x000fd60002fa4270 */
        /* <DEDUP_REMOVED lines=9> */
[----:B------:R-:W-:Y:S01]  /*6190*/  ISETP.GT.AND P4, PT, R16, 0x48, P4 ;  /* 0x000000481000780c */ /* 0x000fe20002784270 */
        /* <DEDUP_REMOVED lines=17> */
[----:B------:R0:W-:Y:S02]  /*62b0*/  @P0 STG.E.U16 desc[UR12][R2.64+0x62], R49 ;  /* 0x0000623102000986 */ /* 0x0001e4000c10150c */
        /* <DEDUP_REMOVED lines=8> */
[----:B------:R0:W-:Y:S04]  /*6340*/  @P6 STG.E.U16 desc[UR12][R2.64+0x70], R52 ;  /* 0x0000703402006986 */ /* 0x0001e8000c10150c */
[----:B------:R1:W-:Y:S01]  /*6350*/  @P5 STG.E.U16 desc[UR12][R8.64+0x72], R53 ;  /* 0x0000723508005986 */ /* 0x0003e2000c10150c */
[----:B0-----:R-:W-:Y:S02]  /*6360*/  @P2 IMAD.MOV.U32 R2, RZ, RZ, R6 ;  /* 0x000000ffff022224 */ /* 0x001fe400078e0006 */
[----:B------:R-:W-:-:S05]  /*6370*/  @P2 IMAD.MOV.U32 R3, RZ, RZ, R7 ;  /* 0x000000ffff032224 */ /* 0x000fca00078e0007 */
[----:B------:R1:W-:Y:S01]  /*6380*/  @P2 STG.E.U16 desc[UR12][R2.64+0x70], R54 ;  /* 0x0000703602002986 */ /* 0x0003e2000c10150c */
[----:B------:R-:W-:Y:S05]  /*6390*/  @!P1 EXIT ;  /* 0x000000000000994d */ /* 0x000fea0003800000 */
[----:B------:R-:W-:-:S05]  /*63a0*/  F2FP.BF16.F32.PACK_AB R0, RZ, R0 ;  /* 0x00000000ff00723e */ /* 0x000fca00000010ff */
[----:B------:R-:W-:Y:S01]  /*63b0*/  STG.E.U16 desc[UR12][R6.64+0x72], R0 ;  /* 0x0000720006007986 */ /* 0x000fe2000c10150c */
[----:B------:R-:W-:Y:S05]  /*63c0*/  EXIT ;  /* 0x000000000000794d */ /* 0x000fea0003800000 */
.L_x_14:
[----:B------:R-:W-:-:S13]  /*63d0*/  ISETP.NE.AND P0, PT, R8, RZ, PT ;  /* 0x000000ff0800720c */ /* 0x000fda0003f05270 */
[----:B------:R-:W-:Y:S05]  /*63e0*/  @P0 EXIT ;  /* 0x000000000000094d */ /* 0x000fea0003800000 */
[----:B------:R-:W-:-:S13]  /*63f0*/  ELECT P0, URZ, PT ;  /* 0x00000000003f782f */ /* 0x000fda0003800000 */
[----:B------:R-:W-:Y:S05]  /*6400*/  @!P0 BRA `(.L_x_151) ;  /* 0x0000000800108947 */ /* 0x000fea0003800000 */
[----:B------:R-:W-:-:S13]  /*6410*/  ISETP.GE.AND P0, PT, R5, 0x1, PT ;  /* 0x000000010500780c */ /* 0x000fda0003f06270 */
[----:B------:R-:W-:Y:S05]  /*6420*/  @!P0 BRA `(.L_x_151) ;  /* 0x0000000800088947 */ /* 0x000fea0003800000 */
[----:B------:R-:W2:Y:S01]  /*6430*/  S2R R4, SR_CgaCtaId ;  /* 0x0000000000047919 */ /* 0x000ea20000008800 */
[----:B------:R-:W-:Y:S01]  /*6440*/  IMAD.SHL.U32 R22, R11, 0x80, RZ ;  /* 0x000000800b167824 */ /* 0x000fe200078e00ff */
[----:B------:R-:W-:Y:S01]  /*6450*/  ULDC UR4, c[0x0][0x384] ;  /* 0x0000e10000047ab9 */ /* 0x000fe20000000800 */
[----:B------:R-:W-:Y:S01]  /*6460*/  LOP3.LUT P0, RZ, R10, 0x1f, RZ, 0xc0, !PT ;  /* 0x0000001f0aff7812 */ /* 0x000fe2000780c0ff */
[----:B------:R-:W-:Y:S01]  /*6470*/  ULDC UR5, c[0x0][0x388] ;  /* 0x0000e20000057ab9 */ /* 0x000fe20000000800 */
[----:B------:R-:W-:Y:S01]  /*6480*/  ISETP.NE.AND P1, PT, R17, RZ, PT ;  /* 0x000000ff1100720c */ /* 0x000fe20003f25270 */
[----:B------:R-:W-:Y:S01]  /*6490*/  VIADD R24, R5, 0x1 ;  /* 0x0000000105187836 */ /* 0x000fe20000000000 */
[----:B------:R-:W-:Y:S01]  /*64a0*/  ISETP.NE.OR P0, PT, R17, RZ, !P0 ;  /* 0x000000ff1100720c */ /* 0x000fe20004705670 */
[----:B0-----:R-:W-:Y:S01]  /*64b0*/  IMAD.MOV.U32 R6, RZ, RZ, 0x1 ;  /* 0x00000001ff067424 */ /* 0x001fe200078e00ff */
[----:B------:R-:W-:Y:S01]  /*64c0*/  LOP3.LUT R23, R3, 0x2, RZ, 0xfc, !PT ;  /* 0x0000000203177812 */ /* 0x000fe200078efcff */
[----:B------:R-:W-:Y:S01]  /*64d0*/  IMAD.MOV.U32 R7, RZ, RZ, RZ ;  /* 0x000000ffff077224 */ /* 0x000fe200078e00ff */
[----:B------:R-:W-:-:S02]  /*64e0*/  CS2R R8, SRZ ;  /* 0x0000000000087805 */ /* 0x000fc4000001ff00 */
[----:B------:R-:W-:Y:S01]  /*64f0*/  CS2R R10, SRZ ;  /* 0x00000000000a7805 */ /* 0x000fe2000001ff00 */
[----:B--2--5:R-:W-:-:S05]  /*6500*/  IMAD.SHL.U32 R0, R4, 0x20, RZ ;  /* 0x0000002004007824 */ /* 0x024fca00078e00ff */
[----:B------:R-:W-:-:S05]  /*6510*/  LOP3.LUT R0, R0, 0x20, RZ, 0xc0, !PT ;  /* 0x0000002000007812 */ /* 0x000fca00078ec0ff */
[----:B------:R-:W-:Y:S02]  /*6520*/  IMAD R2, R13, 0x40, R0 ;  /* 0x000000400d027824 */ /* 0x000fe400078e0200 */
[----:B------:R-:W-:Y:S02]  /*6530*/  IMAD.SHL.U32 R0, R4, 0x800, RZ ;  /* 0x0000080004007824 */ /* 0x000fe400078e00ff */
[----:B------:R-:W-:-:S03]  /*6540*/  IMAD.HI.U32 R4, R22, UR4, RZ ;  /* 0x0000000416047c27 */ /* 0x000fc6000f8e00ff */
[----:B------:R-:W-:Y:S02]  /*6550*/  LOP3.LUT R0, R0, 0x800, RZ, 0xc0, !PT ;  /* 0x0000080000007812 */ /* 0x000fe400078ec0ff */
[----:B------:R-:W-:-:S07]  /*6560*/  SHF.R.U32.HI R4, RZ, UR5, R4 ;  /* 0x00000005ff047c19 */ /* 0x000fce0008011604 */
.L_x_155:
[----:B------:R-:W4:Y:S01]  /*6570*/  S2R R13, SR_CgaCtaId ;  /* 0x00000000000d7919 */ /* 0x000f220000008800 */
[----:B------:R-:W-:-:S04]  /*6580*/  MOV R12, 0x400 ;  /* 0x00000400000c7802 */ /* 0x000fc80000000f00 */
[----:B----4-:R-:W-:Y:S02]  /*6590*/  LEA R14, R13, R12, 0x18 ;  /* 0x0000000c0d0e7211 */ /* 0x010fe400078ec0ff */
[----:B------:R-:W-:-:S03]  /*65a0*/  SHF.L.U32 R12, R6, 0x1f, RZ ;  /* 0x0000001f060c7819 */ /* 0x000fc600000006ff */
[----:B------:R-:W-:-:S07]  /*65b0*/  IMAD R13, R7, 0x8, R14 ;  /* 0x00000008070d7824 */ /* 0x000fce00078e020e */
.L_x_152:
[----:B0-----:R0:W1:Y:S02]  /*65c0*/  SYNCS.PHASECHK.TRANS64.TRYWAIT P2, [R13+URZ+0x36048], R12 ;  /* 0x0360480c0d0075a7 */ /* 0x001064000804017f */
[----:B-1----:R-:W-:Y:S05]  /*65d0*/  @!P2 NANOSLEEP.SYNCS 0x989680 ;  /* 0x009896800000a95d */ /* 0x002fea0003900000 */
[----:B------:R-:W1:Y:S02]  /*65e0*/  @!P2 SYNCS.PHASECHK.TRANS64 P2, [R13+URZ+0x36048], R12 ;  /* 0x0360480c0d00a5a7 */ /* 0x000e64000804007f */
[----:B-1----:R-:W-:Y:S05]  /*65f0*/  @!P2 BRA `(.L_x_152) ;  /* 0xfffffffc00f0a947 */ /* 0x002fea000383ffff */
[----:B0-----:R-:W0:Y:S02]  /*6600*/  @!P1 LDC R12, c[0x0][0x580] ;  /* 0x00016000ff0c9b82 */ /* 0x001e240000000800 */
[----:B0-----:R0:W-:Y:S02]  /*6610*/  @!P1 SYNCS.ARRIVE.TRANS64 RZ, [R13+URZ+0x36000], R12 ;  /* 0x0360000c0dff99a7 */ /* 0x0011e4000800003f */
[----:B0-----:R-:W-:-:S04]  /*6620*/  PRMT R12, R23, 0x9910, RZ ;  /* 0x00009910170c7816 */ /* 0x001fc800000000ff */
[----:B------:R-:W-:-:S13]  /*6630*/  ISETP.NE.AND P2, PT, R12, 0x2, PT ;  /* 0x000000020c00780c */ /* 0x000fda0003f45270 */
[----:B------:R-:W-:Y:S05]  /*6640*/  @P2 BRA `(.L_x_153) ;  /* 0x0000000000042947 */ /* 0x000fea0003800000 */
[----:B------:R-:W-:Y:S01]  /*6650*/  BPT.TRAP 0x1 ;  /* 0x000000040000795c */ /* 0x000fe20000300000 */
.L_x_153:
[----:B------:R-:W-:Y:S05]  /*6660*/  @P0 BRA `(.L_x_154) ;  /* 0x0000000000040947 */ /* 0x000fea0003800000 */
[----:B------:R-:W-:Y:S01]  /*6670*/  BPT.TRAP 0x1 ;  /* 0x000000040000795c */ /* 0x000fe20000300000 */
.L_x_154:
[----:B---3--:R-:W0:Y:S01]  /*6680*/  LDC R15, c[0x0][0x380] ;  /* 0x0000e000ff0f7b82 */ /* 0x008e220000000800 */
[----:B------:R-:W-:Y:S01]  /*6690*/  R2UR UR4, R4 ;  /* 0x00000000040472ca */ /* 0x000fe200000e0000 */
[----:B------:R-:W-:Y:S01]  /*66a0*/  ULDC UR24, c[0x0][0x38c] ;  /* 0x0000e30000187ab9 */ /* 0x000fe20000000800 */
[----:B------:R-:W-:Y:S01]  /*66b0*/  R2UR UR13, R22 ;  /* 0x00000000160d72ca */ /* 0x000fe200000e0000 */
[----:B------:R-:W-:Y:S01]  /*66c0*/  UISETP.NE.AND UP0, UPT, UR24, 0x1, UPT ;  /* 0x000000011800788c */ /* 0x000fe2000bf05270 */
[----:B------:R-:W-:Y:S01]  /*66d0*/  R2UR UR17, R13 ;  /* 0x000000000d1172ca */ /* 0x000fe200000e0000 */
[----:B------:R-:W-:Y:S01]  /*66e0*/  ULDC UR12, c[0x0][0x3ec] ;  /* 0x0000fb00000c7ab9 */ /* 0x000fe20000000800 */
[----:B------:R-:W-:Y:S01]  /*66f0*/  R2UR UR10, R14 ;  /* 0x000000000e0a72ca */ /* 0x000fe200000e0000 */
[----:B------:R-:W1:Y:S01]  /*6700*/  LDC.64 R16, c[0x0][0x3f8] ;  /* 0x0000fe00ff107b82 */ /* 0x000e620000000a00 */
[----:B------:R-:W-:Y:S01]  /*6710*/  R2UR UR16, R7 ;  /* 0x00000000071072ca */ /* 0x000fe200000e0000 */
[----:B------:R-:W-:Y:S01]  /*6720*/  VIADD R24, R24, 0xffffffff ;  /* 0xffffffff18187836 */ /* 0x000fe20000000000 */
[----:B------:R-:W-:Y:S01]  /*6730*/  R2UR UR18, R10 ;  /* 0x000000000a1272ca */ /* 0x000fe200000e0000 */
[----:B------:R-:W-:Y:S01]  /*6740*/  ULDC.64 UR28, c[0x0][0x198] ;  /* 0x00006600001c7ab9 */ /* 0x000fe20000000a00 */
[----:B------:R-:W-:Y:S01]  /*6750*/  ULDC.64 UR20, c[0x0][0x3f0] ;  /* 0x0000fc0000147ab9 */ /* 0x000fe20000000a00 */
[----:B------:R-:W-:Y:S01]  /*6760*/  UMOV UR31, 0x30000 ;  /* 0x00030000001f7882 */ /* 0x000fe20000000000 */
[----:B------:R-:W-:Y:S01]  /*6770*/  @UP0 ULDC.64 UR8, c[0x0][0x390] ;  /* 0x0000e40000080ab9 */ /* 0x000fe20000000a00 */
[----:B------:R-:W1:Y:S01]  /*6780*/  LDC.64 R18, c[0x0][0x3d0] ;  /* 0x0000f400ff127b82 */ /* 0x000e620000000a00 */
[----:B------:R-:W-:Y:S01]  /*6790*/  ISETP.GT.AND P6, PT, R24, 0x1, PT ;  /* 0x000000011800780c */ /* 0x000fe20003fc4270 */
[----:B------:R-:W-:Y:S01]  /*67a0*/  UIADD3 UR17, UR17, 0x36000, URZ ;  /* 0x0003600011117890 */ /* 0x000fe2000fffe03f */
[----:B------:R-:W-:Y:S01]  /*67b0*/  UMOV UR26, 0x0 ;  /* 0x00000000001a7882 */ /* 0x000fe20000000000 */
[----:B------:R-:W-:-:S02]  /*67c0*/  UMOV UR27, 0x10000000 ;  /* 0x10000000001b7882 */ /* 0x000fc40000000000 */
[----:B------:R-:W-:Y:S01]  /*67d0*/  ULEA UR16, UR16, UR10, 0xe ;  /* 0x0000000a10107291 */ /* 0x000fe2000f8e703f */
[----:B0-----:R-:W-:Y:S01]  /*67e0*/  ISETP.NE.AND P2, PT, R15, 0x1, PT ;  /* 0x000000010f00780c */ /* 0x001fe20003f45270 */
[----:B------:R-:W0:Y:S01]  /*67f0*/  LDC R20, c[0x0][0x400] ;  /* 0x00010000ff147b82 */ /* 0x000e220000000800 */
[----:B------:R-:W-:-:S11]  /*6800*/  USHF.L.U32 UR18, UR18, 0x6, URZ ;  /* 0x0000000612127899 */ /* 0x000fd6000800063f */
[----:B------:R-:W-:Y:S01]  /*6810*/  @P2 IMAD.U32 R12, RZ, RZ, UR4 ;  /* 0x00000004ff0c2e24 */ /* 0x000fe2000f8e00ff */
[----:B------:R-:W-:Y:S01]  /*6820*/  ULDC.64 UR4, c[0x0][0x3c8] ;  /* 0x0000f20000047ab9 */ /* 0x000fe20000000a00 */
[----:B-1----:R-:W-:-:S03]  /*6830*/  IMAD R13, R9, R18, R17 ;  /* 0x00000012090d7224 */ /* 0x002fc600078e0211 */
[----:B------:R-:W-:Y:S01]  /*6840*/  @P2 R2UR UR13, R12 ;  /* 0x000000000c0d22ca */ /* 0x000fe200000e0000 */
[C---:B------:R-:W-:Y:S02]  /*6850*/  IMAD R12, R7.reuse, 0x1000, R0 ;  /* 0x00001000070c7824 */ /* 0x040fe400078e0200 */
[----:B------:R-:W-:Y:S02]  /*6860*/  VIADD R7, R7, 0x1 ;  /* 0x0000000107077836 */ /* 0x000fe40000000000 */
[----:B------:R-:W-:Y:S02]  /*6870*/  IMAD R21, R12, 0x2, R14 ;  /* 0x000000020c157824 */ /* 0x000fe400078e020e */
[----:B------:R-:W-:Y:S01]  /*6880*/  IMAD R12, R11, UR5, R16 ;  /* 0x000000050b0c7c24 */ /* 0x000fe2000f8e0210 */
[----:B------:R-:W-:Y:S01]  /*6890*/  ULDC UR5, c[0x0][0x398] ;  /* 0x0000e60000057ab9 */ /* 0x000fe20000000800 */
[----:B------:R-:W1:Y:S01]  /*68a0*/  LDC.64 R16, c[0x0][0x3e0] ;  /* 0x0000f800ff107b82 */ /* 0x000e620000000a00 */
[----:B------:R-:W-:Y:S01]  /*68b0*/  VIADD R14, R10, 0x1 ;  /* 0x000000010a0e7836 */ /* 0x000fe20000000000 */
[----:B------:R-:W-:Y:S01]  /*68c0*/  R2UR UR23, R21 ;  /* 0x00000000151772ca */ /* 0x000fe200000e0000 */
[----:B------:R-:W-:Y:S01]  /*68d0*/  IMAD.U32 R13, R13, 0x20, R12 ;  /* 0x000000200d0d7824 */ /* 0x000fe200078e000c */
[----:B------:R-:W-:Y:S01]  /*68e0*/  UIMAD.WIDE.U32 UR6, UR13, UR8, URZ ;  /* 0x000000080d0672a5 */ /* 0x000fe2000f8e003f */
[----:B0-----:R-:W-:Y:S01]  /*68f0*/  IMAD R10, R8, R19, R20 ;  /* 0x00000013080a7224 */ /* 0x001fe200078e0214 */
[----:B------:R-:W-:Y:S01]  /*6900*/  ISETP.NE.AND P2, PT, R14, UR15, PT ;  /* 0x0000000f0e007c0c */ /* 0x000fe2000bf45270 */
[----:B------:R-:W-:Y:S01]  /*6910*/  UIADD3 UR6, -UR13, URZ, URZ ;  /* 0x0000003f0d067290 */ /* 0x000fe2000fffe13f */
[----:B------:R-:W-:Y:S01]  /*6920*/  ISETP.NE.AND P5, PT, R7, 0x9, PT ;  /* 0x000000090700780c */ /* 0x000fe20003fa5270 */
[----:B------:R-:W-:Y:S01]  /*6930*/  UMOV UR14, UR13 ;  /* 0x0000000d000e7c82 */ /* 0x000fe20008000000 */
[----:B------:R-:W-:Y:S01]  /*6940*/  @UP0 USHF.R.U32.HI UR14, URZ, UR9, UR7 ;  /* 0x000000093f0e0299 */ /* 0x000fe20008011607 */
[----:B------:R-:W-:Y:S01]  /*6950*/  IMAD.U32 R10, R10, 0x400, R13 ;  /* 0x000004000a0a7824 */ /* 0x000fe200078e000d */
[----:B------:R-:W-:Y:S01]  /*6960*/  UISETP.NE.AND UP0, UPT, UR5, 0x1, UPT ;  /* 0x000000010500788c */ /* 0x000fe2000bf05270 */
[----:B------:R-:W-:Y:S01]  /*6970*/  IMAD R12, R15, UR6, R22 ;  /* 0x000000060f0c7c24 */ /* 0x000fe2000f8e0216 */
[----:B------:R-:W-:Y:S01]  /*6980*/  ULDC.64 UR8, c[0x0][0x3c0] ;  /* 0x0000f00000087ab9 */ /* 0x000fe20000000a00 */
[----:B------:R-:W-:Y:S01]  /*6990*/  VIADD R15, R11, 0x1 ;  /* 0x000000010b0f7836 */ /* 0x000fe20000000000 */
[----:B------:R-:W-:Y:S01]  /*69a0*/  R2UR UR25, R10 ;  /* 0x000000000a1972ca */ /* 0x000fe200000e0000 */
[----:B------:R-:W-:Y:S01]  /*69b0*/  UMOV UR22, UR14 ;  /* 0x0000000e00167c82 */ /* 0x000fe20008000000 */
[----:B------:R-:W-:Y:S01]  /*69c0*/  R2UR UR19, R12 ;  /* 0x000000000c1372ca */ /* 0x000fe200000e0000 */
[----:B------:R-:W-:Y:S01]  /*69d0*/  @P2 IMAD.MOV R15, RZ, RZ, R11 ;  /* 0x000000ffff0f2224 */ /* 0x000fe200078e020b */
[----:B------:R-:W-:Y:S01]  /*69e0*/  UIADD3 UR7, -UR14, URZ, URZ ;  /* 0x0000003f0e077290 */ /* 0x000fe2000fffe13f */
[----:B------:R-:W-:Y:S01]  /*69f0*/  VIADD R12, R9, 0x1 ;  /* 0x00000001090c7836 */ /* 0x000fe20000000000 */
[----:B------:R-:W-:Y:S01]  /*6a00*/  UIADD3 UR6, UP1, UR28, 0xf0, URZ ;  /* 0x000000f01c067890 */ /* 0x000fe2000ff3e03f */
[----:B------:R-:W-:Y:S01]  /*6a10*/  VIADD R13, R8, 0x1 ;  /* 0x00000001080d7836 */ /* 0x000fe20000000000 */
[----:B-1----:R-:W-:Y:S01]  /*6a20*/  ISETP.NE.AND P3, PT, R15, R16, PT ;  /* 0x000000100f00720c */ /* 0x002fe20003f65270 */
[----:B------:R-:W-:Y:S01]  /*6a30*/  @UP0 ULDC UR10, c[0x0][0x39c] ;  /* 0x0000e700000a0ab9 */ /* 0x000fe20000000800 */
[----:B------:R-:W-:Y:S01]  /*6a40*/  @UP0 ULDC UR30, c[0x0][0x3a0] ;  /* 0x0000e800001e0ab9 */ /* 0x000fe20000000800 */
[----:B------:R-:W-:Y:S01]  /*6a50*/  UIMAD.WIDE.U32 UR10, UR14, UR10, URZ ;  /* 0x0000000a0e0a72a5 */ /* 0x000fe2000f8e003f */
[----:B------:R-:W-:Y:S01]  /*6a60*/  SEL R10, R14, RZ, P2 ;  /* 0x000000ff0e0a7207 */ /* 0x000fe20001000000 */
[----:B------:R-:W-:Y:S01]  /*6a70*/  UIMAD UR7, UR24, UR7, UR13 ;  /* 0x00000007180772a4 */ /* 0x000fe2000f8e020d */
[----:B------:R-:W-:Y:S01]  /*6a80*/  R2UR UR13, R9 ;  /* 0x00000000090d72ca */ /* 0x000fe200000e0000 */
[----:B------:R-:W-:Y:S01]  /*6a90*/  @UP0 USHF.R.U32.HI UR22, URZ, UR30, UR11 ;  /* 0x0000001e3f160299 */ /* 0x000fe2000801160b */
[----:B------:R-:W-:Y:S01]  /*6aa0*/  SEL R7, R7, RZ, P5 ;  /* 0x000000ff07077207 */ /* 0x000fe20002800000 */
[----:B------:R-:W-:Y:S01]  /*6ab0*/  UIMAD UR19, UR19, UR8, UR12 ;  /* 0x00000008131372a4 */ /* 0x000fe2000f8e020c */
[----:B------:R-:W-:Y:S01]  /*6ac0*/  R2UR UR12, R11 ;  /* 0x000000000b0c72ca */ /* 0x000fe200000e0000 */
[----:B------:R-:W-:Y:S01]  /*6ad0*/  UIADD3 UR8, -UR22, URZ, URZ ;  /* 0x0000003f16087290 */ /* 0x000fe2000fffe13f */
[----:B------:R-:W-:Y:S01]  /*6ae0*/  R2UR UR11, R2 ;  /* 0x00000000020b72ca */ /* 0x000fe200000e0000 */
[----:B------:R-:W-:Y:S01]  /*6af0*/  @P3 IMAD.MOV R12, RZ, RZ, R9 ;  /* 0x000000ffff0c3224 */ /* 0x000fe200078e0209 */
[----:B------:R-:W-:Y:S01]  /*6b00*/  UIADD3 UR28, UP2, UR28, 0x270, URZ ;  /* 0x000002701c1c7890 */ /* 0x000fe2000ff5e03f */
[----:B------:R-:W-:Y:S01]  /*6b10*/  SEL R9, RZ, 0x1, P5 ;  /* 0x00000001ff097807 */ /* 0x000fe20002800000 */
[----:B------:R-:W-:Y:S01]  /*6b20*/  UIMAD UR5, UR5, UR8, UR14 ;  /* 0x00000008050572a4 */ /* 0x000fe2000f8e020e */
[----:B------:R-:W-:Y:S01]  /*6b30*/  R2UR UR14, R8 ;  /* 0x00000000080e72ca */ /* 0x000fe200000e0000 */
[----:B------:R-:W-:Y:S01]  /*6b40*/  UIMAD UR20, UR7, UR9, UR20 ;  /* 0x00000009071472a4 */ /* 0x000fe2000f8e0214 */
[----:B------:R-:W-:Y:S01]  /*6b50*/  ISETP.NE.AND P4, PT, R12, R17, PT ;  /* 0x000000110c00720c */ /* 0x000fe20003f85270 */
[----:B------:R-:W-:Y:S01]  /*6b60*/  UIMAD UR21, UR5, UR4, UR21 ;  /* 0x00000004051572a4 */ /* 0x000fe2000f8e0215 */
[----:B------:R-:W-:Y:S01]  /*6b70*/  LOP3.LUT R6, R6, R9, RZ, 0x3c, !PT ;  /* 0x0000000906067212 */ /* 0x000fe200078e3cff */
[----:B------:R-:W-:Y:S01]  /*6b80*/  UIADD3.X UR7, URZ, UR29, URZ, UP1, !UPT ;  /* 0x0000001d3f077290 */ /* 0x000fe20008ffe43f */
[----:B------:R-:W-:Y:S01]  /*6b90*/  SEL R11, R15, RZ, P3 ;  /* 0x000000ff0f0b7207 */ /* 0x000fe20001800000 */
[----:B------:R-:W-:Y:S01]  /*6ba0*/  UPRMT UR4, UR25, 0x5410, URZ ;  /* 0x0000541019047896 */ /* 0x000fe2000800003f */
[----:B------:R-:W-:Y:S01]  /*6bb0*/  SEL R9, R12, RZ, P4 ;  /* 0x000000ff0c097207 */ /* 0x000fe20002000000 */
[----:B------:R-:W-:-:S02]  /*6bc0*/  UIADD3 UR8, UR23, 0x24000, URZ ;  /* 0x0002400017087890 */ /* 0x000fc4000fffe03f */
[----:B------:R-:W-:Y:S01]  /*6bd0*/  UIADD3.X UR29, URZ, UR29, URZ, UP2, !UPT ;  /* 0x0000001d3f1d7290 */ /* 0x000fe200097fe43f */
[----:B------:R-:W-:Y:S01]  /*6be0*/  UMOV UR9, UR17 ;  /* 0x0000001100097c82 */ /* 0x000fe20008000000 */
[----:B------:R-:W-:Y:S02]  /*6bf0*/  UMOV UR10, UR18 ;  /* 0x00000012000a7c82 */ /* 0x000fe40008000000 */
[----:B------:R-:W-:Y:S01]  /*6c00*/  @P4 IMAD.MOV R13, RZ, RZ, R8 ;  /* 0x000000ffff0d4224 */ /* 0x000fe200078e0208 */
[----:B------:R1:W-:Y:S03]  /*6c10*/  UTMALDG.5D.IM2COL [UR16], [UR6], UR4 ;  /* 0x00000010060073b4 */ /* 0x0003e60008060004 */
[----:B------:R-:W-:Y:S01]  /*6c20*/  IMAD.MOV.U32 R8, RZ, RZ, R13 ;  /* 0x000000ffff087224 */ /* 0x000fe200078e000d */
[----:B------:R1:W-:Y:S02]  /*6c30*/  UTMALDG.5D.MULTICAST [UR8], [UR28], UR31, desc[UR26] ;  /* 0x00001a081c0073b4 */ /* 0x0003e4000802181f */
[----:B-1----:R-:W-:Y:S05]  /*6c40*/  @P6 BRA `(.L_x_155) ;  /* 0xfffffff800486947 */ /* 0x002fea000383ffff */
.L_x_151:
[----:B------:R-:W-:Y:S01]  /*6c50*/  ISETP.GE.U32.AND P2, PT, R5, 0x9, PT ;  /* 0x000000090500780c */ /* 0x000fe20003f46070 */
[----:B------:R-:W-:Y:S05]  /*6c60*/  WARPSYNC.ALL ;  /* 0x0000000000007948 */ /* 0x000fea0003800000 */
[----:B------:R-:W-:-:S07]  /*6c70*/  ELECT P1, URZ, PT ;  /* 0x00000000003f782f */ /* 0x000fce0003820000 */
[----:B0-----:R-:W-:-:S05]  /*6c80*/  @P2 IMAD.WIDE.U32 R6, R5, 0x38e38e39, RZ ;  /* 0x38e38e3905062825 */ /* 0x001fca00078e00ff */
[----:B--2--5:R-:W-:-:S04]  /*6c90*/  @P2 SHF.R.U32.HI R0, RZ, 0x1, R7 ;  /* 0x00000001ff002819 */ /* 0x024fc80000011607 */
[----:B------:R-:W-:-:S04]  /*6ca0*/  @P2 LOP3.LUT R0, R0, 0x1, RZ, 0xc0, !PT ;  /* 0x0000000100002812 */ /* 0x000fc800078ec0ff */
[----:B------:R-:W-:Y:S01]  /*6cb0*/  @P2 ISETP.NE.U32.AND P0, PT, R0, 0x1, PT ;  /* 0x000000010000280c */ /* 0x000fe20003f05070 */
[----:B------:R-:W-:-:S12]  /*6cc0*/  @!P1 EXIT ;  /* 0x000000000000994d */ /* 0x000fd80003800000 */
[----:B------:R-:W-:Y:S01]  /*6cd0*/  LOP3.LUT R3, R3, 0x2, RZ, 0xfc, !PT ;  /* 0x0000000203037812 */ /* 0x000fe200078efcff */
[----:B------:R-:W-:Y:S01]  /*6ce0*/  IMAD.MOV.U32 R0, RZ, RZ, 0x1 ;  /* 0x00000001ff007424 */ /* 0x000fe200078e00ff */
[----:B------:R-:W-:Y:S02]  /*6cf0*/  @P2 ISETP.NE.U32.AND.EX P0, PT, RZ, RZ, PT, P0 ;  /* 0x000000ffff00220c */ /* 0x000fe40003f05100 */
[----:B------:R-:W-:Y:S02]  /*6d00*/  ISETP.NE.AND P1, PT, R3, 0x3, PT ;  /* 0x000000030300780c */ /* 0x000fe40003f25270 */
[----:B------:R-:W-:-:S11]  /*6d10*/  @P2 SEL R0, RZ, 0x1, !P0 ;  /* 0x00000001ff002807 */ /* 0x000fd60004000000 */
[----:B------:R-:W-:Y:S05]  /*6d20*/  @!P1 BRA `(.L_x_156) ;  /* 0x0000000000049947 */ /* 0x000fea0003800000 */
[----:B------:R-:W-:Y:S01]  /*6d30*/  BPT.TRAP 0x1 ;  /* 0x000000040000795c */ /* 0x000fe20000300000 */
.L_x_156:
[----:B------:R-:W0:Y:S01]  /*6d40*/  S2R R7, SR_CgaCtaId ;  /* 0x0000000000077919 */ /* 0x000e220000008800 */
[----:B------:R-:W-:Y:S01]  /*6d50*/  IMAD.WIDE.U32 R2, R5, 0x38e38e39, RZ ;  /* 0x38e38e3905027825 */ /* 0x000fe200078e00ff */
[----:B------:R-:W-:-:S04]  /*6d60*/  MOV R4, 0x400 ;  /* 0x0000040000047802 */ /* 0x000fc80000000f00 */
[----:B------:R-:W-:-:S05]  /*6d70*/  SHF.R.U32.HI R2, RZ, 0x1, R3 ;  /* 0x00000001ff027819 */ /* 0x000fca0000011603 */
[----:B------:R-:W-:Y:S01]  /*6d80*/  IMAD R5, R2, -0x9, R5 ;  /* 0xfffffff702057824 */ /* 0x000fe200078e0205 */
[----:B0-----:R-:W-:-:S05]  /*6d90*/  LEA R4, R7, R4, 0x18 ;  /* 0x0000000407047211 */ /* 0x001fca00078ec0ff */
[----:B------:R-:W-:Y:S01]  /*6da0*/  VIADD R2, R4, 0x36048 ;  /* 0x0003604804027836 */ /* 0x000fe20000000000 */
[----:B------:R-:W-:-:S03]  /*6db0*/  SHF.L.U32 R4, R0, 0x1f, RZ ;  /* 0x0000001f00047819 */ /* 0x000fc600000006ff */
[----:B------:R-:W-:-:S07]  /*6dc0*/  IMAD R3, R5, 0x8, R2 ;  /* 0x0000000805037824 */ /* 0x000fce00078e0202 */
.L_x_157:
[----:B0-----:R0:W1:Y:S02]  /*6dd0*/  SYNCS.PHASECHK.TRANS64.TRYWAIT P0, [R3+URZ], R4 ;  /* 0x00000004030075a7 */ /* 0x001064000800017f */
[----:B-1----:R-:W-:Y:S05]  /*6de0*/  @!P0 NANOSLEEP.SYNCS 0x989680 ;  /* 0x009896800000895d */ /* 0x002fea0003900000 */
[----:B------:R-:W1:Y:S02]  /*6df0*/  @!P0 SYNCS.PHASECHK.TRANS64 P0, [R3+URZ], R4 ;  /* 0x00000004030085a7 */ /* 0x000e64000800007f */
[----:B-1----:R-:W-:Y:S05]  /*6e00*/  @!P0 BRA `(.L_x_157) ;  /* 0xfffffffc00f08947 */ /* 0x002fea000383ffff */
[----:B------:R-:W-:-:S05]  /*6e10*/  VIADD R5, R5, 0x1 ;  /* 0x0000000105057836 */ /* 0x000fca0000000000 */
[----:B------:R-:W-:-:S04]  /*6e20*/  ISETP.NE.AND P0, PT, R5, 0x9, PT ;  /* 0x000000090500780c */ /* 0x000fc80003f05270 */
[----:B0-----:R-:W-:Y:S02]  /*6e30*/  SEL R3, RZ, 0x1, P0 ;  /* 0x00000001ff037807 */ /* 0x001fe40000000000 */
[----:B------:R-:W-:Y:S02]  /*6e40*/  SEL R5, R5, RZ, P0 ;  /* 0x000000ff05057207 */ /* 0x000fe40000000000 */
[----:B------:R-:W-:-:S03]  /*6e50*/  LOP3.LUT R7, R0, R3, RZ, 0x3c, !PT ;  /* 0x0000000300077212 */ /* 0x000fc600078e3cff */
[----:B------:R-:W-:Y:S01]  /*6e60*/  IMAD R0, R5, 0x8, R2 ;  /* 0x0000000805007824 */ /* 0x000fe200078e0202 */
[----:B------:R-:W-:-:S07]  /*6e70*/  SHF.L.U32 R3, R7, 0x1f, RZ ;  /* 0x0000001f07037819 */ /* 0x000fce00000006ff */
.L_x_158:
        /* <DEDUP_REMOVED lines=11> */
.L_x_159:
        /* <DEDUP_REMOVED lines=11> */
.L_x_160:
        /* <DEDUP_REMOVED lines=11> */
.L_x_161:
        /* <DEDUP_REMOVED lines=11> */
.L_x_162:
        /* <DEDUP_REMOVED lines=11> */
.L_x_163:
        /* <DEDUP_REMOVED lines=11> */
.L_x_164:
        /* <DEDUP_REMOVED lines=11> */
.L_x_165:
[----:B0-----:R0:W1:Y:S02]  /*7350*/  SYNCS.PHASECHK.TRANS64.TRYWAIT P0, [R5+URZ], R0 ;  /* 0x00000000050075a7 */ /* 0x001064000800017f */
[----:B-1----:R-:W-:Y:S05]  /*7360*/  @!P0 NANOSLEEP.SYNCS 0x989680 ;  /* 0x009896800000895d */ /* 0x002fea0003900000 */
[----:B------:R-:W1:Y:S02]  /*7370*/  @!P0 SYNCS.PHASECHK.TRANS64 P0, [R5+URZ], R0 ;  /* 0x00000000050085a7 */ /* 0x000e64000800007f */
[----:B-1----:R-:W-:Y:S05]  /*7380*/  @P0 EXIT ;  /* 0x000000000000094d */ /* 0x002fea0003800000 */
[----:B------:R-:W-:Y:S05]  /*7390*/  BRA `(.L_x_165) ;  /* 0xfffffffc00ec7947 */ /* 0x000fea000383ffff */
.L_x_166:
[----:B------:R-:W-:-:S00]  /*73a0*/  BRA `(.L_x_166) ;  /* 0xfffffffc00fc7947 */ /* 0x000fc0000383ffff */
[----:B------:R-:W-:-:S00]  /*73b0*/  NOP ;  /* 0x0000000000007918 */ /* 0x000fc00000000000 */
        /* <DEDUP_REMOVED lines=12> */
.L_x_167:


//--------------------- .nv.shared._ZN7cutlass13device_kernelINS_4conv6kernel13ConvUniversalINS1_16ConvProblemShapeILNS1_8OperatorE0ELi3EEENS1_10collective14CollectiveConvINS1_46MainloopSm90TmaGmmaWarpSpecializedImplicitGemmILS5_0ELi9ELi3EN4cute5tupleIJNSA_1CILi2EEENSC_ILi1EEESE_EEENS1_36KernelImplicitTmaWarpSpecializedSm90ELi1EEENSB_IJNSC_ILi128EEENSC_ILi64EEENSB_IJSJ_EEEEEENS_10bfloat16_tESM_NSA_8TiledMMAINSA_8MMA_AtomIJNSA_4SM904GMMA27MMA_64x64x16_F32BF16BF16_SSILNSQ_5MajorE0ELSS_0ELNSQ_7ScaleInE1ELST_1EEEEEENSA_6LayoutINSB_IJSE_SE_SE_EEENSB_IJNSC_ILi0EEESY_SY_EEEEENSB_IJNSA_10UnderscoreES11_S11_EEEEENS7_6detail26Sm90ImplicitGemmTileTraitsINSA_20SM90_TMA_LOAD_IM2COLENSA_14ComposedLayoutINSA_7SwizzleILi3ELi4ELi3EEENSA_18smem_ptr_flag_bitsILi16EEENSW_INSB_IJNSB_IJNSC_ILi8EEENSC_ILi16EEEEEENSB_IJSJ_SE_EEENSB_IJSE_NSC_ILi9EEEEEEEEENSB_IJNSB_IJSJ_NSC_ILi512EEEEEENSB_IJSE_SY_EEENSB_IJSY_NSC_ILi8192EEEEEEEEEEEEEvEENS15_INSA_23SM90_TMA_LOAD_MULTICASTENS17_IS19_S1B_NSW_INSB_IJNSB_IJS1C_S1C_EEES1F_S1H_EEENSB_IJS1K_S1L_NSB_IJSY_NSC_ILi4096EEEEEEEEEEEEEvEEEENS_8epilogue10collective6detail29Sm90TmaWarpSpecializedAdapterINS23_15DefaultEpilogueISM_NSB_IJNSB_IJllllEEESE_SY_EEES28_NS22_6thread17LinearCombinationISM_Li1EffLNS29_9ScaleType4KindE0ELNS_15FloatRoundStyleE2ESM_EENS_4gemm15EpilogueDefaultEEEEEvvEEEEvNT_6ParamsE --------------------------
	.section	.nv.shared._ZN7cutlass13device_kernelINS_4conv6kernel13ConvUniversalINS1_16ConvProblemShapeILNS1_8OperatorE0ELi3EEENS1_10collective14CollectiveConvINS1_46MainloopSm90TmaGmmaWarpSpecializedImplicitGemmILS5_0ELi9ELi3EN4cute5tupleIJNSA_1CILi2EEENSC_ILi1EEESE_EEENS1_36KernelImplicitTmaWarpSpecializedSm90ELi1EEENSB_IJNSC_ILi128EEENSC_ILi64EEENSB_IJSJ_EEEEEENS_10bfloat16_tESM_NSA_8TiledMMAINSA_8MMA_AtomIJNSA_4SM904GMMA27MMA_64x64x16_F32BF16BF16_SSILNSQ_5MajorE0ELSS_0ELNSQ_7ScaleInE1ELST_1EEEEEENSA_6LayoutINSB_IJSE_SE_SE_EEENSB_IJNSC_ILi0EEESY_SY_EEEEENSB_IJNSA_10UnderscoreES11_S11_EEEEENS7_6detail26Sm90ImplicitGemmTileTraitsINSA_20SM90_TMA_LOAD_IM2COLENSA_14ComposedLayoutINSA_7SwizzleILi3ELi4ELi3EEENSA_18smem_ptr_flag_bitsILi16EEENSW_INSB_IJNSB_IJNSC_ILi8EEENSC_ILi16EEEEEENSB_IJSJ_SE_EEENSB_IJSE_NSC_ILi9EEEEEEEEENSB_IJNSB_IJSJ_NSC_ILi512EEEEEENSB_IJSE_SY_EEENSB_IJSY_NSC_ILi8192EEEEEEEEEEEEEvEENS15_INSA_23SM90_TMA_LOAD_MULTICASTENS17_IS19_S1B_NSW_INSB_IJNSB_IJS1C_S1C_EEES1F_S1H_EEENSB_IJS1K_S1L_NSB_IJSY_NSC_ILi4096EEEEEEEEEEEEEvEEEENS_8epilogue10collective6detail29Sm90TmaWarpSpecializedAdapterINS23_15DefaultEpilogueISM_NSB_IJNSB_IJllllEEESE_SY_EEES28_NS22_6thread17LinearCombinationISM_Li1EffLNS29_9ScaleType4KindE0ELNS_15FloatRoundStyleE2ESM_EENS_4gemm15EpilogueDefaultEEEEEvvEEEEvNT_6ParamsE,"aw",@nobits
	.sectionflags	@""
	.align	16
	.zero		1024


//--------------------- .nv.shared.reserved.0     --------------------------
	.section	.nv.shared.reserved.0,"aw",@nobits
	.weak		__nv_reservedSMEM_offset_0_alias
	.size		__nv_reservedSMEM_offset_0_alias, 0, 0
	.other		__nv_reservedSMEM_offset_0_alias,@"STO_CUDA_RESERVED_SHARED STV_DEFAULT"
__nv_reservedSMEM_offset_0_alias:
	.zero		0


//--------------------- .nv.global                --------------------------
	.section	.nv.global,"aw",@nobits
.nv.global:
	.type		_ZN39_INTERNAL_23a4b5bc_4_k_cu_2b70b4a7_31924cute1_E,@object
	.size		_ZN39_INTERNAL_23a4b5bc_4_k_cu_2b70b4a7_31924cute1_E,(_ZN39_INTERNAL_23a4b5bc_4_k_cu_2b70b4a7_31924cuda3std3__45__cpo6cbeginE - _ZN39_INTERNAL_23a4b5bc_4_k_cu_2b70b4a7_31924cute1_E)
_ZN39_INTERNAL_23a4b5bc_4_k_cu_2b70b4a7_31924cute1_E:
	.zero		1
	.type		_ZN39_INTERNAL_23a4b5bc_4_k_cu_2b70b4a7_31924cuda3std3__45__cpo6cbeginE,@object
	.size		_ZN39_INTERNAL_23a4b5bc_4_k_cu_2b70b4a7_31924cuda3std3__45__cpo6cbeginE,(_ZN39_INTERNAL_23a4b5bc_4_k_cu_2b70b4a7_31924cuda3std3__48in_placeE - _ZN39_INTERNAL_23a4b5bc_4_k_cu_2b70b4a7_31924cuda3std3__45__cpo6cbeginE)
_ZN39_INTERNAL_23a4b5bc_4_k_cu_2b70b4a7_31924cuda3std3__45__cpo6cbeginE:
	.zero		1
	.type		_ZN39_INTERNAL_23a4b5bc_4_k_cu_2b70b4a7_31924cuda3std3__48in_placeE,@object
	.size		_ZN39_INTERNAL_23a4b5bc_4_k_cu_2b70b4a7_31924cuda3std3__48in_placeE,(_ZN39_INTERNAL_23a4b5bc_4_k_cu_2b70b4a7_31924cuda3std6ranges3__45__cpo9iter_moveE - _ZN39_INTERNAL_23a4b5bc_4_k_cu_2b70b4a7_31924cuda3std3__48in_placeE)
_ZN39_INTERNAL_23a4b5bc_4_k_cu_2b70b4a7_31924cuda3std3__48in_placeE:
	.zero		1
	.type		_ZN39_INTERNAL_23a4b5bc_4_k_cu_2b70b4a7_31924cuda3std6ranges3__45__cpo9iter_moveE,@object
	.size		_ZN39_INTERNAL_23a4b5bc_4_k_cu_2b70b4a7_31924cuda3std6ranges3__45__cpo9iter_moveE,(_ZN39_INTERNAL_23a4b5bc_4_k_cu_2b70b4a7_31924cuda3std3__45__cpo5beginE - _ZN39_INTERNAL_23a4b5bc_4_k_cu_2b70b4a7_31924cuda3std6ranges3__45__cpo9iter_moveE)
_ZN39_INTERNAL_23a4b5bc_4_k_cu_2b70b4a7_31924cuda3std6ranges3__45__cpo9iter_moveE:
	.zero		1
	.type		_ZN39_INTERNAL_23a4b5bc_4_k_cu_2b70b4a7_31924cuda3std3__45__cpo5beginE,@object
	.size		_ZN39_INTERNAL_23a4b5bc_4_k_cu_2b70b4a7_31924cuda3std3__45__cpo5beginE,(_ZN39_INTERNAL_23a4b5bc_4_k_cu_2b70b4a7_31924cuda3std3__441_GLOBAL__N__23a4b5bc_4_k_cu_2b70b4a7_31926ignoreE - _ZN39_INTERNAL_23a4b5bc_4_k_cu_2b70b4a7_31924cuda3std3__45__cpo5beginE)
_ZN39_INTERNAL_23a4b5bc_4_k_cu_2b70b4a7_31924cuda3std3__45__cpo5beginE:
	.zero		1
	.type		_ZN39_INTERNAL_23a4b5bc_4_k_cu_2b70b4a7_31924cuda3std3__441_GLOBAL__N__23a4b5bc_4_k_cu_2b70b4a7_31926ignoreE,@object
	.size		_ZN39_INTERNAL_23a4b5bc_4_k_cu_2b70b4a7_31924cuda3std3__441_GLOBAL__N__23a4b5bc_4_k_cu_2b70b4a7_31926ignoreE,(_ZN39_INTERNAL_23a4b5bc_4_k_cu_2b70b4a7_31924cute7productE - _ZN39_INTERNAL_23a4b5bc_4_k_cu_2b70b4a7_31924cuda3std3__441_GLOBAL__N__23a4b5bc_4_k_cu_2b70b4a7_31926ignoreE)
_ZN39_INTERNAL_23a4b5bc_4_k_cu_2b70b4a7_31924cuda3std3__441_GLOBAL__N__23a4b5bc_4_k_cu_2b70b4a7_31926ignoreE:
	.zero		1
	.type		_ZN39_INTERNAL_23a4b5bc_4_k_cu_2b70b4a7_31924cute7productE,@object
	.size		_ZN39_INTERNAL_23a4b5bc_4_k_cu_2b70b4a7_31924cute7productE,(_ZN39_INTERNAL_23a4b5bc_4_k_cu_2b70b4a7_31924cuda3std3__45__cpo3endE - _ZN39_INTERNAL_23a4b5bc_4_k_cu_2b70b4a7_31924cute7productE)
_ZN39_INTERNAL_23a4b5bc_4_k_cu_2b70b4a7_31924cute7productE:
	.zero		1
	.type		_ZN39_INTERNAL_23a4b5bc_4_k_cu_2b70b4a7_31924cuda3std3__45__cpo3endE,@object
	.size		_ZN39_INTERNAL_23a4b5bc_4_k_cu_2b70b4a7_31924cuda3std3__45__cpo3endE,(_ZN39_INTERNAL_23a4b5bc_4_k_cu_2b70b4a7_31924cuda3std3__419piecewise_constructE - _ZN39_INTERNAL_23a4b5bc_4_k_cu_2b70b4a7_31924cuda3std3__45__cpo3endE)
_ZN39_INTERNAL_23a4b5bc_4_k_cu_2b70b4a7_31924cuda3std3__45__cpo3endE:
	.zero		1
	.type		_ZN39_INTERNAL_23a4b5bc_4_k_cu_2b70b4a7_31924cuda3std3__419piecewise_constructE,@object
	.size		_ZN39_INTERNAL_23a4b5bc_4_k_cu_2b70b4a7_31924cuda3std3__419piecewise_constructE,(_ZN39_INTERNAL_23a4b5bc_4_k_cu_2b70b4a7_31924cuda3std3__45__cpo4cendE - _ZN39_INTERNAL_23a4b5bc_4_k_cu_2b70b4a7_31924cuda3std3__419piecewise_constructE)
_ZN39_INTERNAL_23a4b5bc_4_k_cu_2b70b4a7_31924cuda3std3__419piecewise_constructE:
	.zero		1
	.type		_ZN39_INTERNAL_23a4b5bc_4_k_cu_2b70b4a7_31924cuda3std3__45__cpo4cendE,@object
	.size		_ZN39_INTERNAL_23a4b5bc_4_k_cu_2b70b4a7_31924cuda3std3__45__cpo4cendE,(_ZN39_INTERNAL_23a4b5bc_4_k_cu_2b70b4a7_31924cuda3std6ranges3__45__cpo4swapE - _ZN39_INTERNAL_23a4b5bc_4_k_cu_2b70b4a7_31924cuda3std3__45__cpo4cendE)
_ZN39_INTERNAL_23a4b5bc_4_k_cu_2b70b4a7_31924cuda3std3__45__cpo4cendE:
	.zero		1
	.type		_ZN39_INTERNAL_23a4b5bc_4_k_cu_2b70b4a7_31924cuda3std6ranges3__45__cpo4swapE,@object
	.size		_ZN39_INTERNAL_23a4b5bc_4_k_cu_2b70b4a7_31924cuda3std6ranges3__45__cpo4swapE,(.L_7 - _ZN39_INTERNAL_23a4b5bc_4_k_cu_2b70b4a7_31924cuda3std6ranges3__45__cpo4swapE)
_ZN39_INTERNAL_23a4b5bc_4_k_cu_2b70b4a7_31924cuda3std6ranges3__45__cpo4swapE:
	.zero		1
.L_7:


//--------------------- .nv.constant0._ZN7cutlass13device_kernelINS_4conv6kernel13ConvUniversalINS1_16ConvProblemShapeILNS1_8OperatorE0ELi3EEENS1_10collective14CollectiveConvINS1_46MainloopSm90TmaGmmaWarpSpecializedImplicitGemmILS5_0ELi9ELi3EN4cute5tupleIJNSA_1CILi2EEENSC_ILi1EEESE_EEENS1_36KernelImplicitTmaWarpSpecializedSm90ELi1EEENSB_IJNSC_ILi128EEENSC_ILi64EEENSB_IJSJ_EEEEEENS_10bfloat16_tESM_NSA_8TiledMMAINSA_8MMA_AtomIJNSA_4SM904GMMA27MMA_64x64x16_F32BF16BF16_SSILNSQ_5MajorE0ELSS_0ELNSQ_7ScaleInE1ELST_1EEEEEENSA_6LayoutINSB_IJSE_SE_SE_EEENSB_IJNSC_ILi0EEESY_SY_EEEEENSB_IJNSA_10UnderscoreES11_S11_EEEEENS7_6detail26Sm90ImplicitGemmTileTraitsINSA_20SM90_TMA_LOAD_IM2COLENSA_14ComposedLayoutINSA_7SwizzleILi3ELi4ELi3EEENSA_18smem_ptr_flag_bitsILi16EEENSW_INSB_IJNSB_IJNSC_ILi8EEENSC_ILi16EEEEEENSB_IJSJ_SE_EEENSB_IJSE_NSC_ILi9EEEEEEEEENSB_IJNSB_IJSJ_NSC_ILi512EEEEEENSB_IJSE_SY_EEENSB_IJSY_NSC_ILi8192EEEEEEEEEEEEEvEENS15_INSA_23SM90_TMA_LOAD_MULTICASTENS17_IS19_S1B_NSW_INSB_IJNSB_IJS1C_S1C_EEES1F_S1H_EEENSB_IJS1K_S1L_NSB_IJSY_NSC_ILi4096EEEEEEEEEEEEEvEEEENS_8epilogue10collective6detail29Sm90TmaWarpSpecializedAdapterINS23_15DefaultEpilogueISM_NSB_IJNSB_IJllllEEESE_SY_EEES28_NS22_6thread17LinearCombinationISM_Li1EffLNS29_9ScaleType4KindE0ELNS_15FloatRoundStyleE2ESM_EENS_4gemm15EpilogueDefaultEEEEEvvEEEEvNT_6ParamsE --------------------------
	.section	.nv.constant0._ZN7cutlass13device_kernelINS_4conv6kernel13ConvUniversalINS1_16ConvProblemShapeILNS1_8OperatorE0ELi3EEENS1_10collective14CollectiveConvINS1_46MainloopSm90TmaGmmaWarpSpecializedImplicitGemmILS5_0ELi9ELi3EN4cute5tupleIJNSA_1CILi2EEENSC_ILi1EEESE_EEENS1_36KernelImplicitTmaWarpSpecializedSm90ELi1EEENSB_IJNSC_ILi128EEENSC_ILi64EEENSB_IJSJ_EEEEEENS_10bfloat16_tESM_NSA_8TiledMMAINSA_8MMA_AtomIJNSA_4SM904GMMA27MMA_64x64x16_F32BF16BF16_SSILNSQ_5MajorE0ELSS_0ELNSQ_7ScaleInE1ELST_1EEEEEENSA_6LayoutINSB_IJSE_SE_SE_EEENSB_IJNSC_ILi0EEESY_SY_EEEEENSB_IJNSA_10UnderscoreES11_S11_EEEEENS7_6detail26Sm90ImplicitGemmTileTraitsINSA_20SM90_TMA_LOAD_IM2COLENSA_14ComposedLayoutINSA_7SwizzleILi3ELi4ELi3EEENSA_18smem_ptr_flag_bitsILi16EEENSW_INSB_IJNSB_IJNSC_ILi8EEENSC_ILi16EEEEEENSB_IJSJ_SE_EEENSB_IJSE_NSC_ILi9EEEEEEEEENSB_IJNSB_IJSJ_NSC_ILi512EEEEEENSB_IJSE_SY_EEENSB_IJSY_NSC_ILi8192EEEEEEEEEEEEEvEENS15_INSA_23SM90_TMA_LOAD_MULTICASTENS17_IS19_S1B_NSW_INSB_IJNSB_IJS1C_S1C_EEES1F_S1H_EEENSB_IJS1K_S1L_NSB_IJSY_NSC_ILi4096EEEEEEEEEEEEEvEEEENS_8epilogue10collective6detail29Sm90TmaWarpSpecializedAdapterINS23_15DefaultEpilogueISM_NSB_IJNSB_IJllllEEESE_SY_EEES28_NS22_6thread17LinearCombinationISM_Li1EffLNS29_9ScaleType4KindE0ELNS_15FloatRoundStyleE2ESM_EENS_4gemm15EpilogueDefaultEEEEEvvEEEEvNT_6ParamsE,"a",@progbits
	.sectionflags	@""
	.align	4
.nv.constant0._ZN7cutlass13device_kernelINS_4conv6kernel13ConvUniversalINS1_16ConvProblemShapeILNS1_8OperatorE0ELi3EEENS1_10collective14CollectiveConvINS1_46MainloopSm90TmaGmmaWarpSpecializedImplicitGemmILS5_0ELi9ELi3EN4cute5tupleIJNSA_1CILi2EEENSC_ILi1EEESE_EEENS1_36KernelImplicitTmaWarpSpecializedSm90ELi1EEENSB_IJNSC_ILi128EEENSC_ILi64EEENSB_IJSJ_EEEEEENS_10bfloat16_tESM_NSA_8TiledMMAINSA_8MMA_AtomIJNSA_4SM904GMMA27MMA_64x64x16_F32BF16BF16_SSILNSQ_5MajorE0ELSS_0ELNSQ_7ScaleInE1ELST_1EEEEEENSA_6LayoutINSB_IJSE_SE_SE_EEENSB_IJNSC_ILi0EEESY_SY_EEEEENSB_IJNSA_10UnderscoreES11_S11_EEEEENS7_6detail26Sm90ImplicitGemmTileTraitsINSA_20SM90_TMA_LOAD_IM2COLENSA_14ComposedLayoutINSA_7SwizzleILi3ELi4ELi3EEENSA_18smem_ptr_flag_bitsILi16EEENSW_INSB_IJNSB_IJNSC_ILi8EEENSC_ILi16EEEEEENSB_IJSJ_SE_EEENSB_IJSE_NSC_ILi9EEEEEEEEENSB_IJNSB_IJSJ_NSC_ILi512EEEEEENSB_IJSE_SY_EEENSB_IJSY_NSC_ILi8192EEEEEEEEEEEEEvEENS15_INSA_23SM90_TMA_LOAD_MULTICASTENS17_IS19_S1B_NSW_INSB_IJNSB_IJS1C_S1C_EEES1F_S1H_EEENSB_IJS1K_S1L_NSB_IJSY_NSC_ILi4096EEEEEEEEEEEEEvEEEENS_8epilogue10collective6detail29Sm90TmaWarpSpecializedAdapterINS23_15DefaultEpilogueISM_NSB_IJNSB_IJllllEEESE_SY_EEES28_NS22_6thread17LinearCombinationISM_Li1EffLNS29_9ScaleType4KindE0ELNS_15FloatRoundStyleE2ESM_EENS_4gemm15EpilogueDefaultEEEEEvvEEEEvNT_6ParamsE:
	.zero		1664


//--------------------- SYMBOLS --------------------------

	.type		.nv.reservedSmem.offset0,@object
	.size		.nv.reservedSmem.offset0,0x4
